//
// Generated by NVIDIA NVVM Compiler
//
// Compiler Build ID: CL-36424714
// Cuda compilation tools, release 13.0, V13.0.88
// Based on NVVM 20.0.0
//

.version 9.0
.target sm_100
.address_size 64

	// .globl	_Z12matavgKernelPii
.global .align 4 .b8 precalc_xorwow_matrix[102400];
.global .align 4 .b8 precalc_xorwow_offset_matrix[102400];
.global .align 4 .b8 mrg32k3aM1[2304];
.global .align 4 .b8 mrg32k3aM2[2304];
.global .align 4 .b8 mrg32k3aM1SubSeq[2016];
.global .align 4 .b8 mrg32k3aM2SubSeq[2016];
.global .align 4 .b8 mrg32k3aM1Seq[2304];
.global .align 4 .b8 mrg32k3aM2Seq[2304];
.const .align 8 .b8 __cr_lgamma_table[72];
.global .align 1 .b8 _ZN34_INTERNAL_ed8b9026_4_k_cu_af4d863b4cuda3std3__45__cpo5beginE[1];
.global .align 1 .b8 _ZN34_INTERNAL_ed8b9026_4_k_cu_af4d863b4cuda3std3__45__cpo3endE[1];
.global .align 1 .b8 _ZN34_INTERNAL_ed8b9026_4_k_cu_af4d863b4cuda3std3__45__cpo6cbeginE[1];
.global .align 1 .b8 _ZN34_INTERNAL_ed8b9026_4_k_cu_af4d863b4cuda3std3__45__cpo4cendE[1];
.global .align 1 .b8 _ZN34_INTERNAL_ed8b9026_4_k_cu_af4d863b4cuda3std3__45__cpo6rbeginE[1];
.global .align 1 .b8 _ZN34_INTERNAL_ed8b9026_4_k_cu_af4d863b4cuda3std3__45__cpo4rendE[1];
.global .align 1 .b8 _ZN34_INTERNAL_ed8b9026_4_k_cu_af4d863b4cuda3std3__45__cpo7crbeginE[1];
.global .align 1 .b8 _ZN34_INTERNAL_ed8b9026_4_k_cu_af4d863b4cuda3std3__45__cpo5crendE[1];
.global .align 1 .b8 _ZN34_INTERNAL_ed8b9026_4_k_cu_af4d863b4cuda3std3__436_GLOBAL__N__ed8b9026_4_k_cu_af4d863b6ignoreE[1];
.global .align 1 .b8 _ZN34_INTERNAL_ed8b9026_4_k_cu_af4d863b4cuda3std3__419piecewise_constructE[1];
.global .align 1 .b8 _ZN34_INTERNAL_ed8b9026_4_k_cu_af4d863b4cuda3std3__48in_placeE[1];
.global .align 1 .b8 _ZN34_INTERNAL_ed8b9026_4_k_cu_af4d863b4cuda3std3__420unreachable_sentinelE[1];
.global .align 1 .b8 _ZN34_INTERNAL_ed8b9026_4_k_cu_af4d863b4cuda3std3__47nulloptE[1];
.global .align 1 .b8 _ZN34_INTERNAL_ed8b9026_4_k_cu_af4d863b4cuda3std3__48unexpectE[1];
.global .align 1 .b8 _ZN34_INTERNAL_ed8b9026_4_k_cu_af4d863b4cuda3std6ranges3__45__cpo4swapE[1];
.global .align 1 .b8 _ZN34_INTERNAL_ed8b9026_4_k_cu_af4d863b4cuda3std6ranges3__45__cpo9iter_moveE[1];
.global .align 1 .b8 _ZN34_INTERNAL_ed8b9026_4_k_cu_af4d863b4cuda3std6ranges3__45__cpo5beginE[1];
.global .align 1 .b8 _ZN34_INTERNAL_ed8b9026_4_k_cu_af4d863b4cuda3std6ranges3__45__cpo3endE[1];
.global .align 1 .b8 _ZN34_INTERNAL_ed8b9026_4_k_cu_af4d863b4cuda3std6ranges3__45__cpo6cbeginE[1];
.global .align 1 .b8 _ZN34_INTERNAL_ed8b9026_4_k_cu_af4d863b4cuda3std6ranges3__45__cpo4cendE[1];
.global .align 1 .b8 _ZN34_INTERNAL_ed8b9026_4_k_cu_af4d863b4cuda3std6ranges3__45__cpo7advanceE[1];
.global .align 1 .b8 _ZN34_INTERNAL_ed8b9026_4_k_cu_af4d863b4cuda3std6ranges3__45__cpo9iter_swapE[1];
.global .align 1 .b8 _ZN34_INTERNAL_ed8b9026_4_k_cu_af4d863b4cuda3std6ranges3__45__cpo4nextE[1];
.global .align 1 .b8 _ZN34_INTERNAL_ed8b9026_4_k_cu_af4d863b4cuda3std6ranges3__45__cpo4prevE[1];
.global .align 1 .b8 _ZN34_INTERNAL_ed8b9026_4_k_cu_af4d863b4cuda3std6ranges3__45__cpo4dataE[1];
.global .align 1 .b8 _ZN34_INTERNAL_ed8b9026_4_k_cu_af4d863b4cuda3std6ranges3__45__cpo5cdataE[1];
.global .align 1 .b8 _ZN34_INTERNAL_ed8b9026_4_k_cu_af4d863b4cuda3std6ranges3__45__cpo4sizeE[1];
.global .align 1 .b8 _ZN34_INTERNAL_ed8b9026_4_k_cu_af4d863b4cuda3std6ranges3__45__cpo5ssizeE[1];
.global .align 1 .b8 _ZN34_INTERNAL_ed8b9026_4_k_cu_af4d863b4cuda3std6ranges3__45__cpo8distanceE[1];
.global .align 1 .b8 _ZN34_INTERNAL_ed8b9026_4_k_cu_af4d863b6thrust24THRUST_300001_SM_1000_NS8cuda_cub3parE[1];
.global .align 1 .b8 _ZN34_INTERNAL_ed8b9026_4_k_cu_af4d863b6thrust24THRUST_300001_SM_1000_NS8cuda_cub10par_nosyncE[1];
.global .align 1 .b8 _ZN34_INTERNAL_ed8b9026_4_k_cu_af4d863b6thrust24THRUST_300001_SM_1000_NS6system6detail10sequential3seqE[1];
.global .align 1 .b8 _ZN34_INTERNAL_ed8b9026_4_k_cu_af4d863b6thrust24THRUST_300001_SM_1000_NS6system3cpp3parE[1];
.global .align 1 .b8 _ZN34_INTERNAL_ed8b9026_4_k_cu_af4d863b6thrust24THRUST_300001_SM_1000_NS12placeholders2_1E[1];
.global .align 1 .b8 _ZN34_INTERNAL_ed8b9026_4_k_cu_af4d863b6thrust24THRUST_300001_SM_1000_NS12placeholders2_2E[1];
.global .align 1 .b8 _ZN34_INTERNAL_ed8b9026_4_k_cu_af4d863b6thrust24THRUST_300001_SM_1000_NS12placeholders2_3E[1];
.global .align 1 .b8 _ZN34_INTERNAL_ed8b9026_4_k_cu_af4d863b6thrust24THRUST_300001_SM_1000_NS12placeholders2_4E[1];
.global .align 1 .b8 _ZN34_INTERNAL_ed8b9026_4_k_cu_af4d863b6thrust24THRUST_300001_SM_1000_NS12placeholders2_5E[1];
.global .align 1 .b8 _ZN34_INTERNAL_ed8b9026_4_k_cu_af4d863b6thrust24THRUST_300001_SM_1000_NS12placeholders2_6E[1];
.global .align 1 .b8 _ZN34_INTERNAL_ed8b9026_4_k_cu_af4d863b6thrust24THRUST_300001_SM_1000_NS12placeholders2_7E[1];
.global .align 1 .b8 _ZN34_INTERNAL_ed8b9026_4_k_cu_af4d863b6thrust24THRUST_300001_SM_1000_NS12placeholders2_8E[1];
.global .align 1 .b8 _ZN34_INTERNAL_ed8b9026_4_k_cu_af4d863b6thrust24THRUST_300001_SM_1000_NS12placeholders2_9E[1];
.global .align 1 .b8 _ZN34_INTERNAL_ed8b9026_4_k_cu_af4d863b6thrust24THRUST_300001_SM_1000_NS12placeholders3_10E[1];
.global .align 1 .b8 _ZN34_INTERNAL_ed8b9026_4_k_cu_af4d863b6thrust24THRUST_300001_SM_1000_NS3seqE[1];
.global .align 1 .b8 _ZN34_INTERNAL_ed8b9026_4_k_cu_af4d863b6thrust24THRUST_300001_SM_1000_NS6deviceE[1];

.visible .entry _Z12matavgKernelPii(
	.param .u64 .ptr .align 1 _Z12matavgKernelPii_param_0,
	.param .u32 _Z12matavgKernelPii_param_1
)
{
	.reg .pred 	%p<25>;
	.reg .b32 	%r<76>;
	.reg .b64 	%rd<23>;

	ld.param.u64 	%rd13, [_Z12matavgKernelPii_param_0];
	ld.param.u32 	%r50, [_Z12matavgKernelPii_param_1];
	cvta.to.global.u64 	%rd1, %rd13;
	setp.lt.s32 	%p1, %r50, 2;
	@%p1 bra 	$L__BB0_44;
	add.s32 	%r52, %r50, -1;
	add.s32 	%r1, %r50, -2;
	add.s32 	%r53, %r50, 7;
	and.b32  	%r54, %r53, 7;
	add.s32 	%r2, %r54, -1;
	add.s32 	%r55, %r50, 3;
	and.b32  	%r3, %r55, 3;
	and.b32  	%r4, %r52, 7;
	and.b32  	%r5, %r53, 3;
	and.b32  	%r6, %r55, 1;
	and.b32  	%r56, %r52, -8;
	neg.s32 	%r7, %r56;
	add.s64 	%rd2, %rd1, 16;
	mov.b32 	%r61, 0;
$L__BB0_2:
	setp.lt.u32 	%p2, %r1, 7;
	mov.b32 	%r73, 1;
	@%p2 bra 	$L__BB0_22;
	mov.b32 	%r62, 0;
	mov.u64 	%rd22, %rd2;
	mov.u32 	%r63, %r7;
$L__BB0_4:
	.pragma "nounroll";
	ld.global.u32 	%r64, [%rd22+-12];
	ld.global.u32 	%r12, [%rd22+-16];
	setp.ge.s32 	%p3, %r64, %r12;
	@%p3 bra 	$L__BB0_6;
	st.global.u32 	[%rd22+-16], %r64;
	st.global.u32 	[%rd22+-12], %r12;
	mov.u32 	%r64, %r12;
$L__BB0_6:
	ld.global.u32 	%r65, [%rd22+-8];
	setp.ge.s32 	%p4, %r65, %r64;
	@%p4 bra 	$L__BB0_8;
	st.global.u32 	[%rd22+-12], %r65;
	st.global.u32 	[%rd22+-8], %r64;
	mov.u32 	%r65, %r64;
$L__BB0_8:
	ld.global.u32 	%r66, [%rd22+-4];
	setp.ge.s32 	%p5, %r66, %r65;
	@%p5 bra 	$L__BB0_10;
	st.global.u32 	[%rd22+-8], %r66;
	st.global.u32 	[%rd22+-4], %r65;
	mov.u32 	%r66, %r65;
$L__BB0_10:
	ld.global.u32 	%r67, [%rd22];
	setp.ge.s32 	%p6, %r67, %r66;
	@%p6 bra 	$L__BB0_12;
	st.global.u32 	[%rd22+-4], %r67;
	st.global.u32 	[%rd22], %r66;
	mov.u32 	%r67, %r66;
$L__BB0_12:
	ld.global.u32 	%r68, [%rd22+4];
	setp.ge.s32 	%p7, %r68, %r67;
	@%p7 bra 	$L__BB0_14;
	st.global.u32 	[%rd22], %r68;
	st.global.u32 	[%rd22+4], %r67;
	mov.u32 	%r68, %r67;
$L__BB0_14:
	ld.global.u32 	%r69, [%rd22+8];
	setp.ge.s32 	%p8, %r69, %r68;
	@%p8 bra 	$L__BB0_16;
	st.global.u32 	[%rd22+4], %r69;
	st.global.u32 	[%rd22+8], %r68;
	mov.u32 	%r69, %r68;
$L__BB0_16:
	ld.global.u32 	%r70, [%rd22+12];
	setp.ge.s32 	%p9, %r70, %r69;
	@%p9 bra 	$L__BB0_18;
	st.global.u32 	[%rd22+8], %r70;
	st.global.u32 	[%rd22+12], %r69;
	mov.u32 	%r70, %r69;
$L__BB0_18:
	ld.global.u32 	%r26, [%rd22+16];
	setp.ge.s32 	%p10, %r26, %r70;
	@%p10 bra 	$L__BB0_20;
	st.global.u32 	[%rd22+12], %r26;
	st.global.u32 	[%rd22+16], %r70;
$L__BB0_20:
	add.s32 	%r63, %r63, 8;
	add.s32 	%r62, %r62, 8;
	add.s64 	%rd22, %rd22, 32;
	setp.ne.s32 	%p11, %r63, 0;
	@%p11 bra 	$L__BB0_4;
	add.s32 	%r73, %r62, 1;
$L__BB0_22:
	setp.eq.s32 	%p12, %r4, 0;
	@%p12 bra 	$L__BB0_43;
	setp.lt.u32 	%p13, %r2, 3;
	@%p13 bra 	$L__BB0_33;
	mul.wide.u32 	%rd14, %r73, 4;
	add.s64 	%rd5, %rd1, %rd14;
	ld.global.u32 	%r72, [%rd5];
	mul.wide.s32 	%rd15, %r73, 4;
	add.s64 	%rd6, %rd1, %rd15;
	ld.global.u32 	%r32, [%rd6+-4];
	setp.ge.s32 	%p14, %r72, %r32;
	@%p14 bra 	$L__BB0_26;
	st.global.u32 	[%rd6+-4], %r72;
	st.global.u32 	[%rd5], %r32;
	mov.u32 	%r72, %r32;
$L__BB0_26:
	add.s32 	%r59, %r73, 1;
	mul.wide.u32 	%rd16, %r59, 4;
	add.s64 	%rd7, %rd1, %rd16;
	ld.global.u32 	%r34, [%rd7];
	setp.ge.s32 	%p15, %r34, %r72;
	@%p15 bra 	$L__BB0_28;
	st.global.u32 	[%rd6], %r34;
	st.global.u32 	[%rd7], %r72;
$L__BB0_28:
	add.s32 	%r60, %r73, 2;
	mul.wide.u32 	%rd17, %r60, 4;
	add.s64 	%rd8, %rd1, %rd17;
	ld.global.u32 	%r35, [%rd8];
	ld.global.u32 	%r36, [%rd6+4];
	setp.ge.s32 	%p16, %r35, %r36;
	@%p16 bra 	$L__BB0_30;
	st.global.u32 	[%rd6+4], %r35;
	st.global.u32 	[%rd8], %r36;
$L__BB0_30:
	ld.global.u32 	%r37, [%rd5+12];
	ld.global.u32 	%r38, [%rd6+8];
	setp.ge.s32 	%p17, %r37, %r38;
	@%p17 bra 	$L__BB0_32;
	st.global.u32 	[%rd6+8], %r37;
	st.global.u32 	[%rd5+12], %r38;
$L__BB0_32:
	add.s32 	%r73, %r73, 4;
$L__BB0_33:
	setp.eq.s32 	%p18, %r5, 0;
	@%p18 bra 	$L__BB0_43;
	setp.eq.s32 	%p19, %r3, 1;
	@%p19 bra 	$L__BB0_40;
	mul.wide.u32 	%rd18, %r73, 4;
	add.s64 	%rd9, %rd1, %rd18;
	ld.global.u32 	%r74, [%rd9];
	mul.wide.s32 	%rd19, %r73, 4;
	add.s64 	%rd10, %rd1, %rd19;
	ld.global.u32 	%r42, [%rd10+-4];
	setp.ge.s32 	%p20, %r74, %r42;
	@%p20 bra 	$L__BB0_37;
	st.global.u32 	[%rd10+-4], %r74;
	st.global.u32 	[%rd9], %r42;
	mov.u32 	%r74, %r42;
$L__BB0_37:
	ld.global.u32 	%r44, [%rd9+4];
	setp.ge.s32 	%p21, %r44, %r74;
	@%p21 bra 	$L__BB0_39;
	st.global.u32 	[%rd10], %r44;
	st.global.u32 	[%rd9+4], %r74;
$L__BB0_39:
	add.s32 	%r73, %r73, 2;
$L__BB0_40:
	setp.eq.s32 	%p22, %r6, 0;
	@%p22 bra 	$L__BB0_43;
	mul.wide.u32 	%rd20, %r73, 4;
	add.s64 	%rd11, %rd1, %rd20;
	ld.global.u32 	%r47, [%rd11];
	mul.wide.s32 	%rd21, %r73, 4;
	add.s64 	%rd12, %rd1, %rd21;
	ld.global.u32 	%r48, [%rd12+-4];
	setp.ge.s32 	%p23, %r47, %r48;
	@%p23 bra 	$L__BB0_43;
	st.global.u32 	[%rd12+-4], %r47;
	st.global.u32 	[%rd11], %r48;
$L__BB0_43:
	add.s32 	%r61, %r61, 1;
	setp.ne.s32 	%p24, %r61, %r50;
	@%p24 bra 	$L__BB0_2;
$L__BB0_44:
	ret;

}
	// .globl	_ZN3cub18CUB_300001_SM_10006detail11EmptyKernelIvEEvv
.visible .entry _ZN3cub18CUB_300001_SM_10006detail11EmptyKernelIvEEvv()
{


	ret;

}


// ===== COMPILED SASS (sm_100) =====

	.target	sm_100

	.elftype	@"ET_EXEC"


//--------------------- .note.nv.tkinfo           --------------------------
	.section	.note.nv.tkinfo,"",@"SHT_NOTE"
	.sectionflags	@"SHF_NOTE_NV_TKINFO"
	.tkinfo
        /*0018*/ 	.word	0x00000002
        /*0030*/ 	.string	""
        /*0030*/ 	.string	"ptxas"
        /*0030*/ 	.string	"Cuda compilation tools, release 13.0, V13.0.88"
        /*0030*/ 	.string	"Build cuda_13.0.r13.0/compiler.36424714_0"
        /*0030*/ 	.string	"-arch sm_100 -m 64 "



//--------------------- .note.nv.cuinfo           --------------------------
	.section	.note.nv.cuinfo,"",@"SHT_NOTE"
	.sectionflags	@"SHF_NOTE_NV_CUINFO"
        /*0018*/ 	.short	0x0002
        /*001a*/ 	.short	0x0064
        /*001c*/ 	.short	0x0082
	.zero		2


//--------------------- .nv.info                  --------------------------
	.section	.nv.info,"",@"SHT_CUDA_INFO"
	.align	4


	//----- nvinfo : EIATTR_REGCOUNT
	.align		4
        /*0000*/ 	.byte	0x04, 0x2f
        /*0002*/ 	.short	(.L_55 - .L_54)
	.align		4
.L_54:
        /*0004*/ 	.word	index@(_Z12matavgKernelPii)
        /*0008*/ 	.word	0x00000018


	//----- nvinfo : EIATTR_FRAME_SIZE
	.align		4
.L_55:
        /*000c*/ 	.byte	0x04, 0x11
        /*000e*/ 	.short	(.L_57 - .L_56)
	.align		4
.L_56:
        /*0010*/ 	.word	index@(_Z12matavgKernelPii)
        /*0014*/ 	.word	0x00000000


	//----- nvinfo : EIATTR_REGCOUNT
	.align		4
.L_57:
        /*0018*/ 	.byte	0x04, 0x2f
        /*001a*/ 	.short	(.L_59 - .L_58)
	.align		4
.L_58:
        /*001c*/ 	.word	index@(_ZN3cub18CUB_300001_SM_10006detail11EmptyKernelIvEEvv)
        /*0020*/ 	.word	0x00000004


	//----- nvinfo : EIATTR_FRAME_SIZE
	.align		4
.L_59:
        /*0024*/ 	.byte	0x04, 0x11
        /*0026*/ 	.short	(.L_61 - .L_60)
	.align		4
.L_60:
        /*0028*/ 	.word	index@(_ZN3cub18CUB_300001_SM_10006detail11EmptyKernelIvEEvv)
        /*002c*/ 	.word	0x00000000


	//----- nvinfo : EIATTR_MIN_STACK_SIZE
	.align		4
.L_61:
        /*0030*/ 	.byte	0x04, 0x12
        /*0032*/ 	.short	(.L_63 - .L_62)
	.align		4
.L_62:
        /*0034*/ 	.word	index@(_ZN3cub18CUB_300001_SM_10006detail11EmptyKernelIvEEvv)
        /*0038*/ 	.word	0x00000000


	//----- nvinfo : EIATTR_MIN_STACK_SIZE
	.align		4
.L_63:
        /*003c*/ 	.byte	0x04, 0x12
        /*003e*/ 	.short	(.L_65 - .L_64)
	.align		4
.L_64:
        /*0040*/ 	.word	index@(_Z12matavgKernelPii)
        /*0044*/ 	.word	0x00000000
.L_65:


//--------------------- .nv.compat                --------------------------
	.section	.nv.compat,"",@"SHT_CUDA_COMPAT_INFO"
	.align	4
        /*0000*/ 	.byte	0x02, 0x09, 0x00, 0x00, 0x02, 0x02, 0x01, 0x00, 0x02, 0x05, 0x05, 0x00, 0x03, 0x07, 0x01, 0x01
        /*0010*/ 	.byte	0x02, 0x03, 0x00, 0x00, 0x02, 0x06, 0x01, 0x00, 0x04, 0x0b, 0x08, 0x00, 0x09, 0x00, 0x00, 0x00
        /*0020*/ 	.byte	0x00, 0x00, 0x00, 0x00


//--------------------- .nv.info._ZN3cub18CUB_300001_SM_10006detail11EmptyKernelIvEEvv --------------------------
	.section	.nv.info._ZN3cub18CUB_300001_SM_10006detail11EmptyKernelIvEEvv,"",@"SHT_CUDA_INFO"
	.sectionflags	@""
	.align	4


	//----- nvinfo : EIATTR_CUDA_API_VERSION
	.align		4
        /*0000*/ 	.byte	0x04, 0x37
        /*0002*/ 	.short	(.L_67 - .L_66)
.L_66:
        /*0004*/ 	.word	0x00000082


	//----- nvinfo : EIATTR_SPARSE_MMA_MASK
	.align		4
.L_67:
        /*0008*/ 	.byte	0x03, 0x50
        /*000a*/ 	.short	0x0000


	//----- nvinfo : EIATTR_MAXREG_COUNT
	.align		4
        /*000c*/ 	.byte	0x03, 0x1b
        /*000e*/ 	.short	0x00ff


	//----- nvinfo : EIATTR_MERCURY_ISA_VERSION
	.align		4
        /*0010*/ 	.byte	0x03, 0x5f
        /*0012*/ 	.short	0x0101


	//----- nvinfo : EIATTR_VRC_CTA_INIT_COUNT
	.align		4
        /*0014*/ 	.byte	0x02, 0x4a
	.zero		1
	.zero		1


	//----- nvinfo : EIATTR_EXIT_INSTR_OFFSETS
	.align		4
        /*0018*/ 	.byte	0x04, 0x1c
        /*001a*/ 	.short	(.L_69 - .L_68)


	//   ....[0]....
.L_68:
        /*001c*/ 	.word	0x00000010


	//----- nvinfo : EIATTR_SW_WAR
	.align		4
.L_69:
        /*0020*/ 	.byte	0x04, 0x36
        /*0022*/ 	.short	(.L_71 - .L_70)
.L_70:
        /*0024*/ 	.word	0x00000008
.L_71:


//--------------------- .nv.info._Z12matavgKernelPii --------------------------
	.section	.nv.info._Z12matavgKernelPii,"",@"SHT_CUDA_INFO"
	.sectionflags	@""
	.align	4


	//----- nvinfo : EIATTR_CUDA_API_VERSION
	.align		4
        /*0000*/ 	.byte	0x04, 0x37
        /*0002*/ 	.short	(.L_73 - .L_72)
.L_72:
        /*0004*/ 	.word	0x00000082


	//----- nvinfo : EIATTR_KPARAM_INFO
	.align		4
.L_73:
        /*0008*/ 	.byte	0x04, 0x17
        /*000a*/ 	.short	(.L_75 - .L_74)
.L_74:
        /*000c*/ 	.word	0x00000000
        /*0010*/ 	.short	0x0001
        /*0012*/ 	.short	0x0008
        /*0014*/ 	.byte	0x00, 0xf0, 0x11, 0x00


	//----- nvinfo : EIATTR_KPARAM_INFO
	.align		4
.L_75:
        /*0018*/ 	.byte	0x04, 0x17
        /*001a*/ 	.short	(.L_77 - .L_76)
.L_76:
        /*001c*/ 	.word	0x00000000
        /*0020*/ 	.short	0x0000
        /*0022*/ 	.short	0x0000
        /*0024*/ 	.byte	0x00, 0xf5, 0x21, 0x00


	//----- nvinfo : EIATTR_SPARSE_MMA_MASK
	.align		4
.L_77:
        /*0028*/ 	.byte	0x03, 0x50
        /*002a*/ 	.short	0x0000


	//----- nvinfo : EIATTR_MAXREG_COUNT
	.align		4
        /*002c*/ 	.byte	0x03, 0x1b
        /*002e*/ 	.short	0x00ff


	//----- nvinfo : EIATTR_MERCURY_ISA_VERSION
	.align		4
        /*0030*/ 	.byte	0x03, 0x5f
        /*0032*/ 	.short	0x0101


	//----- nvinfo : EIATTR_VRC_CTA_INIT_COUNT
	.align		4
        /*0034*/ 	.byte	0x02, 0x4a
	.zero		1
	.zero		1


	//----- nvinfo : EIATTR_EXIT_INSTR_OFFSETS
	.align		4
        /*0038*/ 	.byte	0x04, 0x1c
        /*003a*/ 	.short	(.L_79 - .L_78)


	//   ....[0]....
.L_78:
        /*003c*/ 	.word	0x00000030


	//   ....[1]....
        /*0040*/ 	.word	0x000008a0


	//----- nvinfo : EIATTR_CBANK_PARAM_SIZE
	.align		4
.L_79:
        /*0044*/ 	.byte	0x03, 0x19
        /*0046*/ 	.short	0x000c


	//----- nvinfo : EIATTR_PARAM_CBANK
	.align		4
        /*0048*/ 	.byte	0x04, 0x0a
        /*004a*/ 	.short	(.L_81 - .L_80)
	.align		4
.L_80:
        /*004c*/ 	.word	index@(.nv.constant0._Z12matavgKernelPii)
        /*0050*/ 	.short	0x0380
        /*0052*/ 	.short	0x000c


	//----- nvinfo : EIATTR_SW_WAR
	.align		4
.L_81:
        /*0054*/ 	.byte	0x04, 0x36
        /*0056*/ 	.short	(.L_83 - .L_82)
.L_82:
        /*0058*/ 	.word	0x00000008
.L_83:


//--------------------- .nv.callgraph             --------------------------
	.section	.nv.callgraph,"",@"SHT_CUDA_CALLGRAPH"
	.align	4
	.sectionentsize	8
	.align		4
        /*0000*/ 	.word	0x00000000
	.align		4
        /*0004*/ 	.word	0xffffffff
	.align		4
        /*0008*/ 	.word	0x00000000
	.align		4
        /*000c*/ 	.word	0xfffffffe
	.align		4
        /*0010*/ 	.word	0x00000000
	.align		4
        /*0014*/ 	.word	0xfffffffd
	.align		4
        /*0018*/ 	.word	0x00000000
	.align		4
        /*001c*/ 	.word	0xfffffffc


//--------------------- .nv.constant4             --------------------------
	.section	.nv.constant4,"a",@progbits
	.align	8
	.align		8
.nv.constant4:
        /*0000*/ 	.dword	precalc_xorwow_matrix
	.align		8
        /*0008*/ 	.dword	precalc_xorwow_offset_matrix
	.align		8
        /*0010*/ 	.dword	mrg32k3aM1
	.align		8
        /*0018*/ 	.dword	mrg32k3aM2
	.align		8
        /*0020*/ 	.dword	mrg32k3aM1SubSeq
	.align		8
        /*0028*/ 	.dword	mrg32k3aM2SubSeq
	.align		8
        /*0030*/ 	.dword	mrg32k3aM1Seq
	.align		8
        /*0038*/ 	.dword	mrg32k3aM2Seq
	.align		8
        /*0040*/ 	.dword	_ZN34_INTERNAL_ed8b9026_4_k_cu_af4d863b4cuda3std3__45__cpo5beginE
	.align		8
        /*0048*/ 	.dword	_ZN34_INTERNAL_ed8b9026_4_k_cu_af4d863b4cuda3std3__45__cpo3endE
	.align		8
        /*0050*/ 	.dword	_ZN34_INTERNAL_ed8b9026_4_k_cu_af4d863b4cuda3std3__45__cpo6cbeginE
	.align		8
        /*0058*/ 	.dword	_ZN34_INTERNAL_ed8b9026_4_k_cu_af4d863b4cuda3std3__45__cpo4cendE
	.align		8
        /*0060*/ 	.dword	_ZN34_INTERNAL_ed8b9026_4_k_cu_af4d863b4cuda3std3__45__cpo6rbeginE
	.align		8
        /*0068*/ 	.dword	_ZN34_INTERNAL_ed8b9026_4_k_cu_af4d863b4cuda3std3__45__cpo4rendE
	.align		8
        /*0070*/ 	.dword	_ZN34_INTERNAL_ed8b9026_4_k_cu_af4d863b4cuda3std3__45__cpo7crbeginE
	.align		8
        /*0078*/ 	.dword	_ZN34_INTERNAL_ed8b9026_4_k_cu_af4d863b4cuda3std3__45__cpo5crendE
	.align		8
        /*0080*/ 	.dword	_ZN34_INTERNAL_ed8b9026_4_k_cu_af4d863b4cuda3std3__436_GLOBAL__N__ed8b9026_4_k_cu_af4d863b6ignoreE
	.align		8
        /*0088*/ 	.dword	_ZN34_INTERNAL_ed8b9026_4_k_cu_af4d863b4cuda3std3__419piecewise_constructE
	.align		8
        /*0090*/ 	.dword	_ZN34_INTERNAL_ed8b9026_4_k_cu_af4d863b4cuda3std3__48in_placeE
	.align		8
        /*0098*/ 	.dword	_ZN34_INTERNAL_ed8b9026_4_k_cu_af4d863b4cuda3std3__420unreachable_sentinelE
	.align		8
        /*00a0*/ 	.dword	_ZN34_INTERNAL_ed8b9026_4_k_cu_af4d863b4cuda3std3__47nulloptE
	.align		8
        /*00a8*/ 	.dword	_ZN34_INTERNAL_ed8b9026_4_k_cu_af4d863b4cuda3std3__48unexpectE
	.align		8
        /*00b0*/ 	.dword	_ZN34_INTERNAL_ed8b9026_4_k_cu_af4d863b4cuda3std6ranges3__45__cpo4swapE
	.align		8
        /*00b8*/ 	.dword	_ZN34_INTERNAL_ed8b9026_4_k_cu_af4d863b4cuda3std6ranges3__45__cpo9iter_moveE
	.align		8
        /*00c0*/ 	.dword	_ZN34_INTERNAL_ed8b9026_4_k_cu_af4d863b4cuda3std6ranges3__45__cpo5beginE
	.align		8
        /*00c8*/ 	.dword	_ZN34_INTERNAL_ed8b9026_4_k_cu_af4d863b4cuda3std6ranges3__45__cpo3endE
	.align		8
        /*00d0*/ 	.dword	_ZN34_INTERNAL_ed8b9026_4_k_cu_af4d863b4cuda3std6ranges3__45__cpo6cbeginE
	.align		8
        /*00d8*/ 	.dword	_ZN34_INTERNAL_ed8b9026_4_k_cu_af4d863b4cuda3std6ranges3__45__cpo4cendE
	.align		8
        /*00e0*/ 	.dword	_ZN34_INTERNAL_ed8b9026_4_k_cu_af4d863b4cuda3std6ranges3__45__cpo7advanceE
	.align		8
        /*00e8*/ 	.dword	_ZN34_INTERNAL_ed8b9026_4_k_cu_af4d863b4cuda3std6ranges3__45__cpo9iter_swapE
	.align		8
        /*00f0*/ 	.dword	_ZN34_INTERNAL_ed8b9026_4_k_cu_af4d863b4cuda3std6ranges3__45__cpo4nextE
	.align		8
        /*00f8*/ 	.dword	_ZN34_INTERNAL_ed8b9026_4_k_cu_af4d863b4cuda3std6ranges3__45__cpo4prevE
	.align		8
        /*0100*/ 	.dword	_ZN34_INTERNAL_ed8b9026_4_k_cu_af4d863b4cuda3std6ranges3__45__cpo4dataE
	.align		8
        /*0108*/ 	.dword	_ZN34_INTERNAL_ed8b9026_4_k_cu_af4d863b4cuda3std6ranges3__45__cpo5cdataE
	.align		8
        /*0110*/ 	.dword	_ZN34_INTERNAL_ed8b9026_4_k_cu_af4d863b4cuda3std6ranges3__45__cpo4sizeE
	.align		8
        /*0118*/ 	.dword	_ZN34_INTERNAL_ed8b9026_4_k_cu_af4d863b4cuda3std6ranges3__45__cpo5ssizeE
	.align		8
        /*0120*/ 	.dword	_ZN34_INTERNAL_ed8b9026_4_k_cu_af4d863b4cuda3std6ranges3__45__cpo8distanceE
	.align		8
        /*0128*/ 	.dword	_ZN34_INTERNAL_ed8b9026_4_k_cu_af4d863b6thrust24THRUST_300001_SM_1000_NS8cuda_cub3parE
	.align		8
        /*0130*/ 	.dword	_ZN34_INTERNAL_ed8b9026_4_k_cu_af4d863b6thrust24THRUST_300001_SM_1000_NS8cuda_cub10par_nosyncE
	.align		8
        /*0138*/ 	.dword	_ZN34_INTERNAL_ed8b9026_4_k_cu_af4d863b6thrust24THRUST_300001_SM_1000_NS6system6detail10sequential3seqE
	.align		8
        /*0140*/ 	.dword	_ZN34_INTERNAL_ed8b9026_4_k_cu_af4d863b6thrust24THRUST_300001_SM_1000_NS6system3cpp3parE
	.align		8
        /*0148*/ 	.dword	_ZN34_INTERNAL_ed8b9026_4_k_cu_af4d863b6thrust24THRUST_300001_SM_1000_NS12placeholders2_1E
	.align		8
        /*0150*/ 	.dword	_ZN34_INTERNAL_ed8b9026_4_k_cu_af4d863b6thrust24THRUST_300001_SM_1000_NS12placeholders2_2E
	.align		8
        /*0158*/ 	.dword	_ZN34_INTERNAL_ed8b9026_4_k_cu_af4d863b6thrust24THRUST_300001_SM_1000_NS12placeholders2_3E
	.align		8
        /*0160*/ 	.dword	_ZN34_INTERNAL_ed8b9026_4_k_cu_af4d863b6thrust24THRUST_300001_SM_1000_NS12placeholders2_4E
	.align		8
        /*0168*/ 	.dword	_ZN34_INTERNAL_ed8b9026_4_k_cu_af4d863b6thrust24THRUST_300001_SM_1000_NS12placeholders2_5E
	.align		8
        /*0170*/ 	.dword	_ZN34_INTERNAL_ed8b9026_4_k_cu_af4d863b6thrust24THRUST_300001_SM_1000_NS12placeholders2_6E
	.align		8
        /*0178*/ 	.dword	_ZN34_INTERNAL_ed8b9026_4_k_cu_af4d863b6thrust24THRUST_300001_SM_1000_NS12placeholders2_7E
	.align		8
        /*0180*/ 	.dword	_ZN34_INTERNAL_ed8b9026_4_k_cu_af4d863b6thrust24THRUST_300001_SM_1000_NS12placeholders2_8E
	.align		8
        /*0188*/ 	.dword	_ZN34_INTERNAL_ed8b9026_4_k_cu_af4d863b6thrust24THRUST_300001_SM_1000_NS12placeholders2_9E
	.align		8
        /*0190*/ 	.dword	_ZN34_INTERNAL_ed8b9026_4_k_cu_af4d863b6thrust24THRUST_300001_SM_1000_NS12placeholders3_10E
	.align		8
        /*0198*/ 	.dword	_ZN34_INTERNAL_ed8b9026_4_k_cu_af4d863b6thrust24THRUST_300001_SM_1000_NS3seqE
	.align		8
        /*01a0*/ 	.dword	_ZN34_INTERNAL_ed8b9026_4_k_cu_af4d863b6thrust24THRUST_300001_SM_1000_NS6deviceE


//--------------------- .nv.constant3             --------------------------
	.section	.nv.constant3,"a",@progbits
	.align	8
.nv.constant3:
	.type		__cr_lgamma_table,@object
	.size		__cr_lgamma_table,(.L_8 - __cr_lgamma_table)
__cr_lgamma_table:
        /*0000*/ 	.byte	0x00, 0x00, 0x00, 0x00, 0x00, 0x00, 0x00, 0x00, 0x00, 0x00, 0x00, 0x00, 0x00, 0x00, 0x00, 0x00
        /*0010*/ 	.byte	0xef, 0x39, 0xfa, 0xfe, 0x42, 0x2e, 0xe6, 0x3f, 0x02, 0x20, 0x2a, 0xfa, 0x0b, 0xab, 0xfc, 0x3f
        /*0020*/ 	.byte	0xf9, 0x2c, 0x92, 0x7c, 0xa7, 0x6c, 0x09, 0x40, 0xc9, 0x79, 0x44, 0x3c, 0x64, 0x26, 0x13, 0x40
        /*0030*/ 	.byte	0xca, 0x01, 0xcf, 0x3a, 0x27, 0x51, 0x1a, 0x40, 0x30, 0xcc, 0x2d, 0xf3, 0xe1, 0x0c, 0x21, 0x40
        /*0040*/ 	.byte	0x0d, 0xb7, 0xfc, 0x82, 0x8e, 0x35, 0x25, 0x40
.L_8:


//--------------------- .text._ZN3cub18CUB_300001_SM_10006detail11EmptyKernelIvEEvv --------------------------
	.section	.text._ZN3cub18CUB_300001_SM_10006detail11EmptyKernelIvEEvv,"ax",@progbits
	.align	128
        .global         _ZN3cub18CUB_300001_SM_10006detail11EmptyKernelIvEEvv
        .type           _ZN3cub18CUB_300001_SM_10006detail11EmptyKernelIvEEvv,@function
        .size           _ZN3cub18CUB_300001_SM_10006detail11EmptyKernelIvEEvv,(.L_x_8 - _ZN3cub18CUB_300001_SM_10006detail11EmptyKernelIvEEvv)
        .other          _ZN3cub18CUB_300001_SM_10006detail11EmptyKernelIvEEvv,@"STO_CUDA_ENTRY STV_DEFAULT"
_ZN3cub18CUB_300001_SM_10006detail11EmptyKernelIvEEvv:
.text._ZN3cub18CUB_300001_SM_10006detail11EmptyKernelIvEEvv:
[----:B------:R-:W-:Y:S01]  /*0000*/  LDC R1, c[0x0][0x37c] ;  /* 0x0000df00ff017b82 */ /* 0x000fe20000000800 */
[----:B------:R-:W-:Y:S05]  /*0010*/  EXIT ;  /* 0x000000000000794d */ /* 0x000fea0003800000 */
.L_x_0:
[----:B------:R-:W-:-:S00]  /*0020*/  BRA `(.L_x_0) ;  /* 0xfffffffc00fc7947 */ /* 0x000fc0000383ffff */
[----:B------:R-:W-:-:S00]  /*0030*/  NOP ;  /* 0x0000000000007918 */ /* 0x000fc00000000000 */
        /* <DEDUP_REMOVED lines=12> */
.L_x_8:


//--------------------- .text._Z12matavgKernelPii --------------------------
	.section	.text._Z12matavgKernelPii,"ax",@progbits
	.align	128
        .global         _Z12matavgKernelPii
        .type           _Z12matavgKernelPii,@function
        .size           _Z12matavgKernelPii,(.L_x_9 - _Z12matavgKernelPii)
        .other          _Z12matavgKernelPii,@"STO_CUDA_ENTRY STV_DEFAULT"
_Z12matavgKernelPii:
.text._Z12matavgKernelPii:
[----:B------:R-:W-:Y:S08]  /*0000*/  LDC R1, c[0x0][0x37c] ;  /* 0x0000df00ff017b82 */ /* 0x000ff00000000800 */
[----:B------:R-:W0:Y:S02]  /*0010*/  LDC R3, c[0x0][0x388] ;  /* 0x0000e200ff037b82 */ /* 0x000e240000000800 */
[----:B0-----:R-:W-:-:S13]  /*0020*/  ISETP.GE.AND P0, PT, R3, 0x2, PT ;  /* 0x000000020300780c */ /* 0x001fda0003f06270 */
[----:B------:R-:W-:Y:S05]  /*0030*/  @!P0 EXIT ;  /* 0x000000000000894d */ /* 0x000fea0003800000 */
[C---:B------:R-:W-:Y:S01]  /*0040*/  VIADD R12, R3.reuse, 0x7 ;  /* 0x00000007030c7836 */ /* 0x040fe20000000000 */
[----:B------:R-:W0:Y:S01]  /*0050*/  LDCU.64 UR6, c[0x0][0x380] ;  /* 0x00007000ff0677ac */ /* 0x000e220008000a00 */
[C---:B------:R-:W-:Y:S02]  /*0060*/  VIADD R2, R3.reuse, 0xfffffffe ;  /* 0xfffffffe03027836 */ /* 0x040fe40000000000 */
[----:B------:R-:W-:Y:S01]  /*0070*/  VIADD R13, R3, 0x3 ;  /* 0x00000003030d7836 */ /* 0x000fe20000000000 */
[----:B------:R-:W-:Y:S01]  /*0080*/  LOP3.LUT R0, R12, 0x7, RZ, 0xc0, !PT ;  /* 0x000000070c007812 */ /* 0x000fe200078ec0ff */
[----:B------:R-:W1:Y:S01]  /*0090*/  LDCU.64 UR8, c[0x0][0x358] ;  /* 0x00006b00ff0877ac */ /* 0x000e620008000a00 */
[----:B------:R-:W-:Y:S02]  /*00a0*/  ISETP.GE.U32.AND P0, PT, R2, 0x7, PT ;  /* 0x000000070200780c */ /* 0x000fe40003f06070 */
[----:B------:R-:W-:Y:S01]  /*00b0*/  LOP3.LUT R4, R13, 0x3, RZ, 0xc0, !PT ;  /* 0x000000030d047812 */ /* 0x000fe200078ec0ff */
[----:B------:R-:W-:Y:S01]  /*00c0*/  VIADD R2, R0, 0xffffffff ;  /* 0xffffffff00027836 */ /* 0x000fe20000000000 */
[----:B------:R-:W-:Y:S01]  /*00d0*/  IADD3 R0, PT, PT, R3, -0x1, RZ ;  /* 0xffffffff03007810 */ /* 0x000fe20007ffe0ff */
[----:B------:R-:W-:Y:S01]  /*00e0*/  UMOV UR4, URZ ;  /* 0x000000ff00047c82 */ /* 0x000fe20008000000 */
[----:B------:R-:W-:-:S02]  /*00f0*/  ISETP.NE.AND P1, PT, R4, 0x1, PT ;  /* 0x000000010400780c */ /* 0x000fc40003f25270 */
[----:B------:R-:W-:Y:S02]  /*0100*/  ISETP.GE.U32.AND P2, PT, R2, 0x3, PT ;  /* 0x000000030200780c */ /* 0x000fe40003f46070 */
[----:B------:R-:W-:Y:S01]  /*0110*/  LOP3.LUT R2, R0, 0xfffffff8, RZ, 0xc0, !PT ;  /* 0xfffffff800027812 */ /* 0x000fe200078ec0ff */
[----:B0-----:R-:W-:-:S04]  /*0120*/  UIADD3 UR5, UP0, UPT, UR6, 0x10, URZ ;  /* 0x0000001006057890 */ /* 0x001fc8000ff1e0ff */
[----:B------:R-:W-:Y:S01]  /*0130*/  IMAD.MOV R2, RZ, RZ, -R2 ;  /* 0x000000ffff027224 */ /* 0x000fe200078e0a02 */
[----:B------:R-:W-:-:S12]  /*0140*/  UIADD3.X UR6, UPT, UPT, URZ, UR7, URZ, UP0, !UPT ;  /* 0x00000007ff067290 */ /* 0x000fd800087fe4ff */
.L_x_6:
[----:B0-----:R-:W0:Y:S01]  /*0150*/  LDCU UR7, c[0x0][0x388] ;  /* 0x00007100ff0777ac */ /* 0x001e220008000800 */
[----:B--2---:R-:W-:Y:S01]  /*0160*/  IMAD.MOV.U32 R3, RZ, RZ, 0x1 ;  /* 0x00000001ff037424 */ /* 0x004fe200078e00ff */
[----:B------:R-:W-:-:S04]  /*0170*/  UIADD3 UR4, UPT, UPT, UR4, 0x1, URZ ;  /* 0x0000000104047890 */ /* 0x000fc8000fffe0ff */
[----:B0-----:R-:W-:Y:S01]  /*0180*/  UISETP.NE.AND UP0, UPT, UR4, UR7, UPT ;  /* 0x000000070400728c */ /* 0x001fe2000bf05270 */
[----:B---3--:R-:W-:Y:S10]  /*0190*/  @!P0 BRA `(.L_x_1) ;  /* 0x0000000000d48947 */ /* 0x008ff40003800000 */
[----:B------:R-:W-:Y:S01]  /*01a0*/  IMAD.MOV.U32 R3, RZ, RZ, RZ ;  /* 0x000000ffff037224 */ /* 0x000fe200078e00ff */
[----:B------:R-:W-:Y:S01]  /*01b0*/  MOV R7, UR5 ;  /* 0x0000000500077c02 */ /* 0x000fe20008000f00 */
[----:B------:R-:W-:Y:S02]  /*01c0*/  IMAD.U32 R8, RZ, RZ, UR6 ;  /* 0x00000006ff087e24 */ /* 0x000fe4000f8e00ff */
[----:B------:R-:W-:-:S07]  /*01d0*/  IMAD.MOV.U32 R6, RZ, RZ, R2 ;  /* 0x000000ffff067224 */ /* 0x000fce00078e0002 */
.L_x_2:
[----:B------:R-:W-:Y:S01]  /*01e0*/  IMAD.MOV.U32 R4, RZ, RZ, R7 ;  /* 0x000000ffff047224 */ /* 0x000fe200078e0007 */
[----:B------:R-:W-:-:S05]  /*01f0*/  MOV R5, R8 ;  /* 0x0000000800057202 */ /* 0x000fca0000000f00 */
[----:B-1----:R-:W2:Y:S04]  /*0200*/  LDG.E R7, desc[UR8][R4.64+-0xc] ;  /* 0xfffff40804077981 */ /* 0x002ea8000c1e1900 */
[----:B------:R-:W2:Y:S04]  /*0210*/  LDG.E R8, desc[UR8][R4.64+-0x10] ;  /* 0xfffff00804087981 */ /* 0x000ea8000c1e1900 */
[----:B------:R-:W3:Y:S04]  /*0220*/  LDG.E R9, desc[UR8][R4.64+-0x8] ;  /* 0xfffff80804097981 */ /* 0x000ee8000c1e1900 */
[----:B------:R-:W4:Y:S04]  /*0230*/  LDG.E R11, desc[UR8][R4.64+-0x4] ;  /* 0xfffffc08040b7981 */ /* 0x000f28000c1e1900 */
[----:B------:R-:W5:Y:S04]  /*0240*/  LDG.E R15, desc[UR8][R4.64] ;  /* 0x00000008040f7981 */ /* 0x000f68000c1e1900 */
[----:B------:R-:W5:Y:S04]  /*0250*/  LDG.E R17, desc[UR8][R4.64+0x4] ;  /* 0x0000040804117981 */ /* 0x000f68000c1e1900 */
[----:B------:R-:W5:Y:S04]  /*0260*/  LDG.E R19, desc[UR8][R4.64+0x8] ;  /* 0x0000080804137981 */ /* 0x000f68000c1e1900 */
[----:B------:R-:W5:Y:S04]  /*0270*/  LDG.E R21, desc[UR8][R4.64+0xc] ;  /* 0x00000c0804157981 */ /* 0x000f68000c1e1900 */
[----:B------:R-:W5:Y:S01]  /*0280*/  LDG.E R10, desc[UR8][R4.64+0x10] ;  /* 0x00001008040a7981 */ /* 0x000f62000c1e1900 */
[----:B------:R-:W-:Y:S01]  /*0290*/  IADD3 R6, PT, PT, R6, 0x8, RZ ;  /* 0x0000000806067810 */ /* 0x000fe20007ffe0ff */
[----:B------:R-:W-:Y:S01]  /*02a0*/  VIADD R3, R3, 0x8 ;  /* 0x0000000803037836 */ /* 0x000fe20000000000 */
[----:B--2---:R-:W-:-:S13]  /*02b0*/  ISETP.GE.AND P3, PT, R7, R8, PT ;  /* 0x000000080700720c */ /* 0x004fda0003f66270 */
[----:B------:R0:W-:Y:S04]  /*02c0*/  @!P3 STG.E desc[UR8][R4.64+-0x10], R7 ;  /* 0xfffff0070400b986 */ /* 0x0001e8000c101908 */
[----:B------:R-:W-:Y:S01]  /*02d0*/  @!P3 STG.E desc[UR8][R4.64+-0xc], R8 ;  /* 0xfffff4080400b986 */ /* 0x000fe2000c101908 */
[----:B0-----:R-:W-:-:S05]  /*02e0*/  @!P3 IMAD.MOV.U32 R7, RZ, RZ, R8 ;  /* 0x000000ffff07b224 */ /* 0x001fca00078e0008 */
[----:B---3--:R-:W-:-:S13]  /*02f0*/  ISETP.GE.AND P4, PT, R9, R7, PT ;  /* 0x000000070900720c */ /* 0x008fda0003f86270 */
[----:B------:R0:W-:Y:S04]  /*0300*/  @!P4 STG.E desc[UR8][R4.64+-0xc], R9 ;  /* 0xfffff4090400c986 */ /* 0x0001e8000c101908 */
[----:B------:R-:W-:Y:S01]  /*0310*/  @!P4 STG.E desc[UR8][R4.64+-0x8], R7 ;  /* 0xfffff8070400c986 */ /* 0x000fe2000c101908 */
[----:B0-----:R-:W-:-:S05]  /*0320*/  @!P4 IMAD.MOV.U32 R9, RZ, RZ, R7 ;  /* 0x000000ffff09c224 */ /* 0x001fca00078e0007 */
[----:B----4-:R-:W-:-:S13]  /*0330*/  ISETP.GE.AND P3, PT, R11, R9, PT ;  /* 0x000000090b00720c */ /* 0x010fda0003f66270 */
[----:B------:R0:W-:Y:S04]  /*0340*/  @!P3 STG.E desc[UR8][R4.64+-0x8], R11 ;  /* 0xfffff80b0400b986 */ /* 0x0001e8000c101908 */
[----:B------:R-:W-:Y:S01]  /*0350*/  @!P3 STG.E desc[UR8][R4.64+-0x4], R9 ;  /* 0xfffffc090400b986 */ /* 0x000fe2000c101908 */
[----:B0-----:R-:W-:-:S05]  /*0360*/  @!P3 IMAD.MOV.U32 R11, RZ, RZ, R9 ;  /* 0x000000ffff0bb224 */ /* 0x001fca00078e0009 */
[----:B-----5:R-:W-:-:S13]  /*0370*/  ISETP.GE.AND P4, PT, R15, R11, PT ;  /* 0x0000000b0f00720c */ /* 0x020fda0003f86270 */
[----:B------:R0:W-:Y:S04]  /*0380*/  @!P4 STG.E desc[UR8][R4.64+-0x4], R15 ;  /* 0xfffffc0f0400c986 */ /* 0x0001e8000c101908 */
[----:B------:R-:W-:Y:S01]  /*0390*/  @!P4 STG.E desc[UR8][R4.64], R11 ;  /* 0x0000000b0400c986 */ /* 0x000fe2000c101908 */
[----:B0-----:R-:W-:-:S04]  /*03a0*/  @!P4 MOV R15, R11 ;  /* 0x0000000b000fc202 */ /* 0x001fc80000000f00 */
[----:B------:R-:W-:-:S13]  /*03b0*/  ISETP.GE.AND P3, PT, R17, R15, PT ;  /* 0x0000000f1100720c */ /* 0x000fda0003f66270 */
[----:B------:R0:W-:Y:S04]  /*03c0*/  @!P3 STG.E desc[UR8][R4.64], R17 ;  /* 0x000000110400b986 */ /* 0x0001e8000c101908 */
[----:B------:R-:W-:Y:S01]  /*03d0*/  @!P3 STG.E desc[UR8][R4.64+0x4], R15 ;  /* 0x0000040f0400b986 */ /* 0x000fe2000c101908 */
[----:B0-----:R-:W-:-:S05]  /*03e0*/  @!P3 IMAD.MOV.U32 R17, RZ, RZ, R15 ;  /* 0x000000ffff11b224 */ /* 0x001fca00078e000f */
[----:B------:R-:W-:-:S13]  /*03f0*/  ISETP.GE.AND P4, PT, R19, R17, PT ;  /* 0x000000111300720c */ /* 0x000fda0003f86270 */
[----:B------:R0:W-:Y:S04]  /*0400*/  @!P4 STG.E desc[UR8][R4.64+0x4], R19 ;  /* 0x000004130400c986 */ /* 0x0001e8000c101908 */
[----:B------:R-:W-:Y:S01]  /*0410*/  @!P4 STG.E desc[UR8][R4.64+0x8], R17 ;  /* 0x000008110400c986 */ /* 0x000fe2000c101908 */
[----:B0-----:R-:W-:-:S05]  /*0420*/  @!P4 IMAD.MOV.U32 R19, RZ, RZ, R17 ;  /* 0x000000ffff13c224 */ /* 0x001fca00078e0011 */
[----:B------:R-:W-:-:S13]  /*0430*/  ISETP.GE.AND P3, PT, R21, R19, PT ;  /* 0x000000131500720c */ /* 0x000fda0003f66270 */
[----:B------:R0:W-:Y:S04]  /*0440*/  @!P3 STG.E desc[UR8][R4.64+0x8], R21 ;  /* 0x000008150400b986 */ /* 0x0001e8000c101908 */
[----:B------:R2:W-:Y:S01]  /*0450*/  @!P3 STG.E desc[UR8][R4.64+0xc], R19 ;  /* 0x00000c130400b986 */ /* 0x0005e2000c101908 */
[----:B0-----:R-:W-:Y:S01]  /*0460*/  @!P3 IMAD.MOV.U32 R21, RZ, RZ, R19 ;  /* 0x000000ffff15b224 */ /* 0x001fe200078e0013 */
[----:B------:R-:W-:-:S04]  /*0470*/  IADD3 R7, P3, PT, R4, 0x20, RZ ;  /* 0x0000002004077810 */ /* 0x000fc80007f7e0ff */
[----:B------:R-:W-:Y:S01]  /*0480*/  ISETP.GE.AND P4, PT, R10, R21, PT ;  /* 0x000000150a00720c */ /* 0x000fe20003f86270 */
[----:B------:R-:W-:-:S12]  /*0490*/  IMAD.X R8, RZ, RZ, R5, P3 ;  /* 0x000000ffff087224 */ /* 0x000fd800018e0605 */
[----:B------:R2:W-:Y:S04]  /*04a0*/  @!P4 STG.E desc[UR8][R4.64+0xc], R10 ;  /* 0x00000c0a0400c986 */ /* 0x0005e8000c101908 */
[----:B------:R2:W-:Y:S01]  /*04b0*/  @!P4 STG.E desc[UR8][R4.64+0x10], R21 ;  /* 0x000010150400c986 */ /* 0x0005e2000c101908 */
[----:B------:R-:W-:-:S13]  /*04c0*/  ISETP.NE.AND P4, PT, R6, RZ, PT ;  /* 0x000000ff0600720c */ /* 0x000fda0003f85270 */
[----:B--2---:R-:W-:Y:S05]  /*04d0*/  @P4 BRA `(.L_x_2) ;  /* 0xfffffffc00404947 */ /* 0x004fea000383ffff */
[----:B------:R-:W-:-:S07]  /*04e0*/  VIADD R3, R3, 0x1 ;  /* 0x0000000103037836 */ /* 0x000fce0000000000 */
.L_x_1:
[----:B------:R-:W-:-:S13]  /*04f0*/  LOP3.LUT P3, RZ, R0, 0x7, RZ, 0xc0, !PT ;  /* 0x0000000700ff7812 */ /* 0x000fda000786c0ff */
[----:B------:R-:W-:Y:S05]  /*0500*/  @!P3 BRA `(.L_x_3) ;  /* 0x0000000000e0b947 */ /* 0x000fea0003800000 */
[----:B------:R-:W-:Y:S01]  /*0510*/  LOP3.LUT P3, RZ, R12, 0x3, RZ, 0xc0, !PT ;  /* 0x000000030cff7812 */ /* 0x000fe2000786c0ff */
[----:B------:R-:W-:-:S12]  /*0520*/  @!P2 BRA `(.L_x_4) ;  /* 0x000000000070a947 */ /* 0x000fd80003800000 */
[----:B------:R-:W0:Y:S02]  /*0530*/  LDC.64 R8, c[0x0][0x380] ;  /* 0x0000e000ff087b82 */ /* 0x000e240000000a00 */
[----:B0-----:R-:W-:-:S04]  /*0540*/  IMAD.WIDE.U32 R6, R3, 0x4, R8 ;  /* 0x0000000403067825 */ /* 0x001fc800078e0008 */
[C---:B------:R-:W-:Y:S01]  /*0550*/  IMAD.WIDE R4, R3.reuse, 0x4, R8 ;  /* 0x0000000403047825 */ /* 0x040fe200078e0208 */
[----:B-1----:R-:W2:Y:S04]  /*0560*/  LDG.E R15, desc[UR8][R6.64] ;  /* 0x00000008060f7981 */ /* 0x002ea8000c1e1900 */
[----:B------:R-:W2:Y:S01]  /*0570*/  LDG.E R14, desc[UR8][R4.64+-0x4] ;  /* 0xfffffc08040e7981 */ /* 0x000ea2000c1e1900 */
[----:B------:R-:W-:-:S05]  /*0580*/  IADD3 R11, PT, PT, R3, 0x1, RZ ;  /* 0x00000001030b7810 */ /* 0x000fca0007ffe0ff */
[----:B------:R-:W-:Y:S01]  /*0590*/  IMAD.WIDE.U32 R10, R11, 0x4, R8 ;  /* 0x000000040b0a7825 */ /* 0x000fe200078e0008 */
[----:B--2---:R-:W-:-:S13]  /*05a0*/  ISETP.GE.AND P4, PT, R15, R14, PT ;  /* 0x0000000e0f00720c */ /* 0x004fda0003f86270 */
[----:B------:R0:W-:Y:S04]  /*05b0*/  @!P4 STG.E desc[UR8][R4.64+-0x4], R15 ;  /* 0xfffffc0f0400c986 */ /* 0x0001e8000c101908 */
[----:B------:R1:W-:Y:S04]  /*05c0*/  @!P4 STG.E desc[UR8][R6.64], R14 ;  /* 0x0000000e0600c986 */ /* 0x0003e8000c101908 */
[----:B------:R-:W2:Y:S01]  /*05d0*/  LDG.E R16, desc[UR8][R10.64] ;  /* 0x000000080a107981 */ /* 0x000ea2000c1e1900 */
[----:B------:R-:W-:Y:S02]  /*05e0*/  VIADD R17, R3, 0x2 ;  /* 0x0000000203117836 */ /* 0x000fe40000000000 */
[----:B0-----:R-:W-:-:S02]  /*05f0*/  @!P4 IMAD.MOV.U32 R15, RZ, RZ, R14 ;  /* 0x000000ffff0fc224 */ /* 0x001fc400078e000e */
[----:B------:R-:W-:-:S03]  /*0600*/  IMAD.WIDE.U32 R8, R17, 0x4, R8 ;  /* 0x0000000411087825 */ /* 0x000fc600078e0008 */
[----:B--2---:R-:W-:-:S13]  /*0610*/  ISETP.GE.AND P4, PT, R16, R15, PT ;  /* 0x0000000f1000720c */ /* 0x004fda0003f86270 */
[----:B------:R0:W-:Y:S04]  /*0620*/  @!P4 STG.E desc[UR8][R4.64], R16 ;  /* 0x000000100400c986 */ /* 0x0001e8000c101908 */
[----:B------:R0:W-:Y:S04]  /*0630*/  @!P4 STG.E desc[UR8][R10.64], R15 ;  /* 0x0000000f0a00c986 */ /* 0x0001e8000c101908 */
[----:B------:R-:W2:Y:S04]  /*0640*/  LDG.E R17, desc[UR8][R8.64] ;  /* 0x0000000808117981 */ /* 0x000ea8000c1e1900 */
[----:B------:R-:W2:Y:S02]  /*0650*/  LDG.E R18, desc[UR8][R4.64+0x4] ;  /* 0x0000040804127981 */ /* 0x000ea4000c1e1900 */
[----:B--2---:R-:W-:-:S13]  /*0660*/  ISETP.GE.AND P4, PT, R17, R18, PT ;  /* 0x000000121100720c */ /* 0x004fda0003f86270 */
[----:B------:R0:W-:Y:S04]  /*0670*/  @!P4 STG.E desc[UR8][R4.64+0x4], R17 ;  /* 0x000004110400c986 */ /* 0x0001e8000c101908 */
[----:B------:R0:W-:Y:S04]  /*0680*/  @!P4 STG.E desc[UR8][R8.64], R18 ;  /* 0x000000120800c986 */ /* 0x0001e8000c101908 */
[----:B------:R-:W2:Y:S04]  /*0690*/  LDG.E R19, desc[UR8][R6.64+0xc] ;  /* 0x00000c0806137981 */ /* 0x000ea8000c1e1900 */
[----:B-1----:R-:W2:Y:S01]  /*06a0*/  LDG.E R14, desc[UR8][R4.64+0x8] ;  /* 0x00000808040e7981 */ /* 0x002ea2000c1e1900 */
[----:B------:R-:W-:Y:S01]  /*06b0*/  VIADD R3, R3, 0x4 ;  /* 0x0000000403037836 */ /* 0x000fe20000000000 */
[----:B--2---:R-:W-:-:S13]  /*06c0*/  ISETP.GE.AND P4, PT, R19, R14, PT ;  /* 0x0000000e1300720c */ /* 0x004fda0003f86270 */
[----:B------:R0:W-:Y:S04]  /*06d0*/  @!P4 STG.E desc[UR8][R4.64+0x8], R19 ;  /* 0x000008130400c986 */ /* 0x0001e8000c101908 */
[----:B------:R0:W-:Y:S02]  /*06e0*/  @!P4 STG.E desc[UR8][R6.64+0xc], R14 ;  /* 0x00000c0e0600c986 */ /* 0x0001e4000c101908 */
.L_x_4:
[----:B------:R-:W-:Y:S05]  /*06f0*/  @!P3 BRA `(.L_x_3) ;  /* 0x000000000064b947 */ /* 0x000fea0003800000 */
[----:B------:R-:W-:Y:S01]  /*0700*/  LOP3.LUT P5, RZ, R13, 0x1, RZ, 0xc0, !PT ;  /* 0x000000010dff7812 */ /* 0x000fe200078ac0ff */
[----:B------:R-:W-:-:S12]  /*0710*/  @!P1 BRA `(.L_x_5) ;  /* 0x0000000000389947 */ /* 0x000fd80003800000 */
[----:B0-----:R-:W0:Y:S02]  /*0720*/  LDC.64 R4, c[0x0][0x380] ;  /* 0x0000e000ff047b82 */ /* 0x001e240000000a00 */
[----:B0-----:R-:W-:-:S04]  /*0730*/  IMAD.WIDE.U32 R6, R3, 0x4, R4 ;  /* 0x0000000403067825 */ /* 0x001fc800078e0004 */
[----:B------:R-:W-:Y:S01]  /*0740*/  IMAD.WIDE R4, R3, 0x4, R4 ;  /* 0x0000000403047825 */ /* 0x000fe200078e0204 */
[----:B-1----:R-:W2:Y:S04]  /*0750*/  LDG.E R9, desc[UR8][R6.64] ;  /* 0x0000000806097981 */ /* 0x002ea8000c1e1900 */
[----:B------:R-:W2:Y:S02]  /*0760*/  LDG.E R8, desc[UR8][R4.64+-0x4] ;  /* 0xfffffc0804087981 */ /* 0x000ea4000c1e1900 */
[----:B--2---:R-:W-:-:S13]  /*0770*/  ISETP.GE.AND P3, PT, R9, R8, PT ;  /* 0x000000080900720c */ /* 0x004fda0003f66270 */
[----:B------:R0:W-:Y:S04]  /*0780*/  @!P3 STG.E desc[UR8][R4.64+-0x4], R9 ;  /* 0xfffffc090400b986 */ /* 0x0001e8000c101908 */
[----:B------:R-:W2:Y:S01]  /*0790*/  LDG.E R10, desc[UR8][R6.64+0x4] ;  /* 0x00000408060a7981 */ /* 0x000ea2000c1e1900 */
[----:B------:R-:W-:-:S03]  /*07a0*/  VIADD R3, R3, 0x2 ;  /* 0x0000000203037836 */ /* 0x000fc60000000000 */
[----:B------:R3:W-:Y:S01]  /*07b0*/  @!P3 STG.E desc[UR8][R6.64], R8 ;  /* 0x000000080600b986 */ /* 0x0007e2000c101908 */
[----:B0-----:R-:W-:-:S04]  /*07c0*/  @!P3 MOV R9, R8 ;  /* 0x000000080009b202 */ /* 0x001fc80000000f00 */
[----:B--2---:R-:W-:-:S13]  /*07d0*/  ISETP.GE.AND P4, PT, R10, R9, PT ;  /* 0x000000090a00720c */ /* 0x004fda0003f86270 */
[----:B------:R3:W-:Y:S04]  /*07e0*/  @!P4 STG.E desc[UR8][R4.64], R10 ;  /* 0x0000000a0400c986 */ /* 0x0007e8000c101908 */
[----:B------:R3:W-:Y:S02]  /*07f0*/  @!P4 STG.E desc[UR8][R6.64+0x4], R9 ;  /* 0x000004090600c986 */ /* 0x0007e4000c101908 */
.L_x_5:
[----:B------:R-:W-:Y:S05]  /*0800*/  @!P5 BRA `(.L_x_3) ;  /* 0x000000000020d947 */ /* 0x000fea0003800000 */
[----:B0--3--:R-:W0:Y:S02]  /*0810*/  LDC.64 R6, c[0x0][0x380] ;  /* 0x0000e000ff067b82 */ /* 0x009e240000000a00 */
[----:B0-----:R-:W-:-:S04]  /*0820*/  IMAD.WIDE.U32 R4, R3, 0x4, R6 ;  /* 0x0000000403047825 */ /* 0x001fc800078e0006 */
[----:B------:R-:W-:Y:S02]  /*0830*/  IMAD.WIDE R6, R3, 0x4, R6 ;  /* 0x0000000403067825 */ /* 0x000fe400078e0206 */
[----:B-1----:R-:W2:Y:S04]  /*0840*/  LDG.E R3, desc[UR8][R4.64] ;  /* 0x0000000804037981 */ /* 0x002ea8000c1e1900 */
[----:B------:R-:W2:Y:S02]  /*0850*/  LDG.E R8, desc[UR8][R6.64+-0x4] ;  /* 0xfffffc0806087981 */ /* 0x000ea4000c1e1900 */
[----:B--2---:R-:W-:-:S13]  /*0860*/  ISETP.GE.AND P3, PT, R3, R8, PT ;  /* 0x000000080300720c */ /* 0x004fda0003f66270 */
[----:B------:R2:W-:Y:S04]  /*0870*/  @!P3 STG.E desc[UR8][R6.64+-0x4], R3 ;  /* 0xfffffc030600b986 */ /* 0x0005e8000c101908 */
[----:B------:R2:W-:Y:S02]  /*0880*/  @!P3 STG.E desc[UR8][R4.64], R8 ;  /* 0x000000080400b986 */ /* 0x0005e4000c101908 */
.L_x_3:
[----:B------:R-:W-:Y:S05]  /*0890*/  BRA.U UP0, `(.L_x_6) ;  /* 0xfffffff9002c7547 */ /* 0x000fea000b83ffff */
[----:B-1----:R-:W-:Y:S05]  /*08a0*/  EXIT ;  /* 0x000000000000794d */ /* 0x002fea0003800000 */
.L_x_7:
        /* <DEDUP_REMOVED lines=13> */
.L_x_9:


//--------------------- .nv.global.init           --------------------------
	.section	.nv.global.init,"aw",@progbits
	.align	4
.nv.global.init:
	.type		mrg32k3aM1SubSeq,@object
	.size		mrg32k3aM1SubSeq,(mrg32k3aM2SubSeq - mrg32k3aM1SubSeq)
mrg32k3aM1SubSeq:
        /*0000*/ 	.byte	0x0b, 0xcc, 0xee, 0x04, 0x73, 0x29, 0x8b, 0x6f, 0xf6, 0x53, 0x03, 0xf6, 0x23, 0xf6, 0xea, 0xda
        /* <DEDUP_REMOVED lines=125> */
	.type		mrg32k3aM2SubSeq,@object
	.size		mrg32k3aM2SubSeq,(mrg32k3aM1 - mrg32k3aM2SubSeq)
mrg32k3aM2SubSeq:
        /* <DEDUP_REMOVED lines=126> */
	.type		mrg32k3aM1,@object
	.size		mrg32k3aM1,(mrg32k3aM1Seq - mrg32k3aM1)
mrg32k3aM1:
        /* <DEDUP_REMOVED lines=144> */
	.type		mrg32k3aM1Seq,@object
	.size		mrg32k3aM1Seq,(mrg32k3aM2 - mrg32k3aM1Seq)
mrg32k3aM1Seq:
        /* <DEDUP_REMOVED lines=144> */
	.type		mrg32k3aM2,@object
	.size		mrg32k3aM2,(mrg32k3aM2Seq - mrg32k3aM2)
mrg32k3aM2:
        /* <DEDUP_REMOVED lines=144> */
	.type		mrg32k3aM2Seq,@object
	.size		mrg32k3aM2Seq,(precalc_xorwow_matrix - mrg32k3aM2Seq)
mrg32k3aM2Seq:
        /* <DEDUP_REMOVED lines=144> */
	.type		precalc_xorwow_matrix,@object
	.size		precalc_xorwow_matrix,(precalc_xorwow_offset_matrix - precalc_xorwow_matrix)
precalc_xorwow_matrix:
        /* <DEDUP_REMOVED lines=6400> */
	.type		precalc_xorwow_offset_matrix,@object
	.size		precalc_xorwow_offset_matrix,(.L_1 - precalc_xorwow_offset_matrix)
precalc_xorwow_offset_matrix:
        /* <DEDUP_REMOVED lines=6400> */
.L_1:


//--------------------- .nv.shared.reserved.0     --------------------------
	.section	.nv.shared.reserved.0,"aw",@nobits
	.weak		__nv_reservedSMEM_offset_0_alias
	.size		__nv_reservedSMEM_offset_0_alias, 0, 64
	.other		__nv_reservedSMEM_offset_0_alias,@"STO_CUDA_RESERVED_SHARED STV_DEFAULT"
__nv_reservedSMEM_offset_0_alias:
	.zero		0
	.zero		64


//--------------------- .nv.global                --------------------------
	.section	.nv.global,"aw",@nobits
.nv.global:
	.type		_ZN34_INTERNAL_ed8b9026_4_k_cu_af4d863b6thrust24THRUST_300001_SM_1000_NS12placeholders2_8E,@object
	.size		_ZN34_INTERNAL_ed8b9026_4_k_cu_af4d863b6thrust24THRUST_300001_SM_1000_NS12placeholders2_8E,(_ZN34_INTERNAL_ed8b9026_4_k_cu_af4d863b4cuda3std3__436_GLOBAL__N__ed8b9026_4_k_cu_af4d863b6ignoreE - _ZN34_INTERNAL_ed8b9026_4_k_cu_af4d863b6thrust24THRUST_300001_SM_1000_NS12placeholders2_8E)
_ZN34_INTERNAL_ed8b9026_4_k_cu_af4d863b6thrust24THRUST_300001_SM_1000_NS12placeholders2_8E:
	.zero		1
	.type		_ZN34_INTERNAL_ed8b9026_4_k_cu_af4d863b4cuda3std3__436_GLOBAL__N__ed8b9026_4_k_cu_af4d863b6ignoreE,@object
	.size		_ZN34_INTERNAL_ed8b9026_4_k_cu_af4d863b4cuda3std3__436_GLOBAL__N__ed8b9026_4_k_cu_af4d863b6ignoreE,(_ZN34_INTERNAL_ed8b9026_4_k_cu_af4d863b4cuda3std6ranges3__45__cpo4dataE - _ZN34_INTERNAL_ed8b9026_4_k_cu_af4d863b4cuda3std3__436_GLOBAL__N__ed8b9026_4_k_cu_af4d863b6ignoreE)
_ZN34_INTERNAL_ed8b9026_4_k_cu_af4d863b4cuda3std3__436_GLOBAL__N__ed8b9026_4_k_cu_af4d863b6ignoreE:
	.zero		1
	.type		_ZN34_INTERNAL_ed8b9026_4_k_cu_af4d863b4cuda3std6ranges3__45__cpo4dataE,@object
	.size		_ZN34_INTERNAL_ed8b9026_4_k_cu_af4d863b4cuda3std6ranges3__45__cpo4dataE,(_ZN34_INTERNAL_ed8b9026_4_k_cu_af4d863b6thrust24THRUST_300001_SM_1000_NS6system3cpp3parE - _ZN34_INTERNAL_ed8b9026_4_k_cu_af4d863b4cuda3std6ranges3__45__cpo4dataE)
_ZN34_INTERNAL_ed8b9026_4_k_cu_af4d863b4cuda3std6ranges3__45__cpo4dataE:
	.zero		1
	.type		_ZN34_INTERNAL_ed8b9026_4_k_cu_af4d863b6thrust24THRUST_300001_SM_1000_NS6system3cpp3parE,@object
	.size		_ZN34_INTERNAL_ed8b9026_4_k_cu_af4d863b6thrust24THRUST_300001_SM_1000_NS6system3cpp3parE,(_ZN34_INTERNAL_ed8b9026_4_k_cu_af4d863b4cuda3std3__45__cpo5beginE - _ZN34_INTERNAL_ed8b9026_4_k_cu_af4d863b6thrust24THRUST_300001_SM_1000_NS6system3cpp3parE)
_ZN34_INTERNAL_ed8b9026_4_k_cu_af4d863b6thrust24THRUST_300001_SM_1000_NS6system3cpp3parE:
	.zero		1
	.type		_ZN34_INTERNAL_ed8b9026_4_k_cu_af4d863b4cuda3std3__45__cpo5beginE,@object
	.size		_ZN34_INTERNAL_ed8b9026_4_k_cu_af4d863b4cuda3std3__45__cpo5beginE,(_ZN34_INTERNAL_ed8b9026_4_k_cu_af4d863b4cuda3std6ranges3__45__cpo5beginE - _ZN34_INTERNAL_ed8b9026_4_k_cu_af4d863b4cuda3std3__45__cpo5beginE)
_ZN34_INTERNAL_ed8b9026_4_k_cu_af4d863b4cuda3std3__45__cpo5beginE:
	.zero		1
	.type		_ZN34_INTERNAL_ed8b9026_4_k_cu_af4d863b4cuda3std6ranges3__45__cpo5beginE,@object
	.size		_ZN34_INTERNAL_ed8b9026_4_k_cu_af4d863b4cuda3std6ranges3__45__cpo5beginE,(_ZN34_INTERNAL_ed8b9026_4_k_cu_af4d863b6thrust24THRUST_300001_SM_1000_NS6deviceE - _ZN34_INTERNAL_ed8b9026_4_k_cu_af4d863b4cuda3std6ranges3__45__cpo5beginE)
_ZN34_INTERNAL_ed8b9026_4_k_cu_af4d863b4cuda3std6ranges3__45__cpo5beginE:
	.zero		1
	.type		_ZN34_INTERNAL_ed8b9026_4_k_cu_af4d863b6thrust24THRUST_300001_SM_1000_NS6deviceE,@object
	.size		_ZN34_INTERNAL_ed8b9026_4_k_cu_af4d863b6thrust24THRUST_300001_SM_1000_NS6deviceE,(_ZN34_INTERNAL_ed8b9026_4_k_cu_af4d863b4cuda3std3__47nulloptE - _ZN34_INTERNAL_ed8b9026_4_k_cu_af4d863b6thrust24THRUST_300001_SM_1000_NS6deviceE)
_ZN34_INTERNAL_ed8b9026_4_k_cu_af4d863b6thrust24THRUST_300001_SM_1000_NS6deviceE:
	.zero		1
	.type		_ZN34_INTERNAL_ed8b9026_4_k_cu_af4d863b4cuda3std3__47nulloptE,@object
	.size		_ZN34_INTERNAL_ed8b9026_4_k_cu_af4d863b4cuda3std3__47nulloptE,(_ZN34_INTERNAL_ed8b9026_4_k_cu_af4d863b4cuda3std6ranges3__45__cpo8distanceE - _ZN34_INTERNAL_ed8b9026_4_k_cu_af4d863b4cuda3std3__47nulloptE)
_ZN34_INTERNAL_ed8b9026_4_k_cu_af4d863b4cuda3std3__47nulloptE:
	.zero		1
	.type		_ZN34_INTERNAL_ed8b9026_4_k_cu_af4d863b4cuda3std6ranges3__45__cpo8distanceE,@object
	.size		_ZN34_INTERNAL_ed8b9026_4_k_cu_af4d863b4cuda3std6ranges3__45__cpo8distanceE,(_ZN34_INTERNAL_ed8b9026_4_k_cu_af4d863b6thrust24THRUST_300001_SM_1000_NS12placeholders2_4E - _ZN34_INTERNAL_ed8b9026_4_k_cu_af4d863b4cuda3std6ranges3__45__cpo8distanceE)
_ZN34_INTERNAL_ed8b9026_4_k_cu_af4d863b4cuda3std6ranges3__45__cpo8distanceE:
	.zero		1
	.type		_ZN34_INTERNAL_ed8b9026_4_k_cu_af4d863b6thrust24THRUST_300001_SM_1000_NS12placeholders2_4E,@object
	.size		_ZN34_INTERNAL_ed8b9026_4_k_cu_af4d863b6thrust24THRUST_300001_SM_1000_NS12placeholders2_4E,(_ZN34_INTERNAL_ed8b9026_4_k_cu_af4d863b4cuda3std3__45__cpo6rbeginE - _ZN34_INTERNAL_ed8b9026_4_k_cu_af4d863b6thrust24THRUST_300001_SM_1000_NS12placeholders2_4E)
_ZN34_INTERNAL_ed8b9026_4_k_cu_af4d863b6thrust24THRUST_300001_SM_1000_NS12placeholders2_4E:
	.zero		1
	.type		_ZN34_INTERNAL_ed8b9026_4_k_cu_af4d863b4cuda3std3__45__cpo6rbeginE,@object
	.size		_ZN34_INTERNAL_ed8b9026_4_k_cu_af4d863b4cuda3std3__45__cpo6rbeginE,(_ZN34_INTERNAL_ed8b9026_4_k_cu_af4d863b4cuda3std6ranges3__45__cpo7advanceE - _ZN34_INTERNAL_ed8b9026_4_k_cu_af4d863b4cuda3std3__45__cpo6rbeginE)
_ZN34_INTERNAL_ed8b9026_4_k_cu_af4d863b4cuda3std3__45__cpo6rbeginE:
	.zero		1
	.type		_ZN34_INTERNAL_ed8b9026_4_k_cu_af4d863b4cuda3std6ranges3__45__cpo7advanceE,@object
	.size		_ZN34_INTERNAL_ed8b9026_4_k_cu_af4d863b4cuda3std6ranges3__45__cpo7advanceE,(_ZN34_INTERNAL_ed8b9026_4_k_cu_af4d863b6thrust24THRUST_300001_SM_1000_NS12placeholders3_10E - _ZN34_INTERNAL_ed8b9026_4_k_cu_af4d863b4cuda3std6ranges3__45__cpo7advanceE)
_ZN34_INTERNAL_ed8b9026_4_k_cu_af4d863b4cuda3std6ranges3__45__cpo7advanceE:
	.zero		1
	.type		_ZN34_INTERNAL_ed8b9026_4_k_cu_af4d863b6thrust24THRUST_300001_SM_1000_NS12placeholders3_10E,@object
	.size		_ZN34_INTERNAL_ed8b9026_4_k_cu_af4d863b6thrust24THRUST_300001_SM_1000_NS12placeholders3_10E,(_ZN34_INTERNAL_ed8b9026_4_k_cu_af4d863b4cuda3std3__48in_placeE - _ZN34_INTERNAL_ed8b9026_4_k_cu_af4d863b6thrust24THRUST_300001_SM_1000_NS12placeholders3_10E)
_ZN34_INTERNAL_ed8b9026_4_k_cu_af4d863b6thrust24THRUST_300001_SM_1000_NS12placeholders3_10E:
	.zero		1
	.type		_ZN34_INTERNAL_ed8b9026_4_k_cu_af4d863b4cuda3std3__48in_placeE,@object
	.size		_ZN34_INTERNAL_ed8b9026_4_k_cu_af4d863b4cuda3std3__48in_placeE,(_ZN34_INTERNAL_ed8b9026_4_k_cu_af4d863b4cuda3std6ranges3__45__cpo4sizeE - _ZN34_INTERNAL_ed8b9026_4_k_cu_af4d863b4cuda3std3__48in_placeE)
_ZN34_INTERNAL_ed8b9026_4_k_cu_af4d863b4cuda3std3__48in_placeE:
	.zero		1
	.type		_ZN34_INTERNAL_ed8b9026_4_k_cu_af4d863b4cuda3std6ranges3__45__cpo4sizeE,@object
	.size		_ZN34_INTERNAL_ed8b9026_4_k_cu_af4d863b4cuda3std6ranges3__45__cpo4sizeE,(_ZN34_INTERNAL_ed8b9026_4_k_cu_af4d863b6thrust24THRUST_300001_SM_1000_NS12placeholders2_2E - _ZN34_INTERNAL_ed8b9026_4_k_cu_af4d863b4cuda3std6ranges3__45__cpo4sizeE)
_ZN34_INTERNAL_ed8b9026_4_k_cu_af4d863b4cuda3std6ranges3__45__cpo4sizeE:
	.zero		1
	.type		_ZN34_INTERNAL_ed8b9026_4_k_cu_af4d863b6thrust24THRUST_300001_SM_1000_NS12placeholders2_2E,@object
	.size		_ZN34_INTERNAL_ed8b9026_4_k_cu_af4d863b6thrust24THRUST_300001_SM_1000_NS12placeholders2_2E,(_ZN34_INTERNAL_ed8b9026_4_k_cu_af4d863b4cuda3std3__45__cpo6cbeginE - _ZN34_INTERNAL_ed8b9026_4_k_cu_af4d863b6thrust24THRUST_300001_SM_1000_NS12placeholders2_2E)
_ZN34_INTERNAL_ed8b9026_4_k_cu_af4d863b6thrust24THRUST_300001_SM_1000_NS12placeholders2_2E:
	.zero		1
	.type		_ZN34_INTERNAL_ed8b9026_4_k_cu_af4d863b4cuda3std3__45__cpo6cbeginE,@object
	.size		_ZN34_INTERNAL_ed8b9026_4_k_cu_af4d863b4cuda3std3__45__cpo6cbeginE,(_ZN34_INTERNAL_ed8b9026_4_k_cu_af4d863b4cuda3std6ranges3__45__cpo6cbeginE - _ZN34_INTERNAL_ed8b9026_4_k_cu_af4d863b4cuda3std3__45__cpo6cbeginE)
_ZN34_INTERNAL_ed8b9026_4_k_cu_af4d863b4cuda3std3__45__cpo6cbeginE:
	.zero		1
	.type		_ZN34_INTERNAL_ed8b9026_4_k_cu_af4d863b4cuda3std6ranges3__45__cpo6cbeginE,@object
	.size		_ZN34_INTERNAL_ed8b9026_4_k_cu_af4d863b4cuda3std6ranges3__45__cpo6cbeginE,(_ZN34_INTERNAL_ed8b9026_4_k_cu_af4d863b6thrust24THRUST_300001_SM_1000_NS12placeholders2_6E - _ZN34_INTERNAL_ed8b9026_4_k_cu_af4d863b4cuda3std6ranges3__45__cpo6cbeginE)
_ZN34_INTERNAL_ed8b9026_4_k_cu_af4d863b4cuda3std6ranges3__45__cpo6cbeginE:
	.zero		1
	.type		_ZN34_INTERNAL_ed8b9026_4_k_cu_af4d863b6thrust24THRUST_300001_SM_1000_NS12placeholders2_6E,@object
	.size		_ZN34_INTERNAL_ed8b9026_4_k_cu_af4d863b6thrust24THRUST_300001_SM_1000_NS12placeholders2_6E,(_ZN34_INTERNAL_ed8b9026_4_k_cu_af4d863b4cuda3std3__45__cpo7crbeginE - _ZN34_INTERNAL_ed8b9026_4_k_cu_af4d863b6thrust24THRUST_300001_SM_1000_NS12placeholders2_6E)
_ZN34_INTERNAL_ed8b9026_4_k_cu_af4d863b6thrust24THRUST_300001_SM_1000_NS12placeholders2_6E:
	.zero		1
	.type		_ZN34_INTERNAL_ed8b9026_4_k_cu_af4d863b4cuda3std3__45__cpo7crbeginE,@object
	.size		_ZN34_INTERNAL_ed8b9026_4_k_cu_af4d863b4cuda3std3__45__cpo7crbeginE,(_ZN34_INTERNAL_ed8b9026_4_k_cu_af4d863b4cuda3std6ranges3__45__cpo4nextE - _ZN34_INTERNAL_ed8b9026_4_k_cu_af4d863b4cuda3std3__45__cpo7crbeginE)
_ZN34_INTERNAL_ed8b9026_4_k_cu_af4d863b4cuda3std3__45__cpo7crbeginE:
	.zero		1
	.type		_ZN34_INTERNAL_ed8b9026_4_k_cu_af4d863b4cuda3std6ranges3__45__cpo4nextE,@object
	.size		_ZN34_INTERNAL_ed8b9026_4_k_cu_af4d863b4cuda3std6ranges3__45__cpo4nextE,(_ZN34_INTERNAL_ed8b9026_4_k_cu_af4d863b4cuda3std6ranges3__45__cpo4swapE - _ZN34_INTERNAL_ed8b9026_4_k_cu_af4d863b4cuda3std6ranges3__45__cpo4nextE)
_ZN34_INTERNAL_ed8b9026_4_k_cu_af4d863b4cuda3std6ranges3__45__cpo4nextE:
	.zero		1
	.type		_ZN34_INTERNAL_ed8b9026_4_k_cu_af4d863b4cuda3std6ranges3__45__cpo4swapE,@object
	.size		_ZN34_INTERNAL_ed8b9026_4_k_cu_af4d863b4cuda3std6ranges3__45__cpo4swapE,(_ZN34_INTERNAL_ed8b9026_4_k_cu_af4d863b6thrust24THRUST_300001_SM_1000_NS8cuda_cub10par_nosyncE - _ZN34_INTERNAL_ed8b9026_4_k_cu_af4d863b4cuda3std6ranges3__45__cpo4swapE)
_ZN34_INTERNAL_ed8b9026_4_k_cu_af4d863b4cuda3std6ranges3__45__cpo4swapE:
	.zero		1
	.type		_ZN34_INTERNAL_ed8b9026_4_k_cu_af4d863b6thrust24THRUST_300001_SM_1000_NS8cuda_cub10par_nosyncE,@object
	.size		_ZN34_INTERNAL_ed8b9026_4_k_cu_af4d863b6thrust24THRUST_300001_SM_1000_NS8cuda_cub10par_nosyncE,(_ZN34_INTERNAL_ed8b9026_4_k_cu_af4d863b6thrust24THRUST_300001_SM_1000_NS3seqE - _ZN34_INTERNAL_ed8b9026_4_k_cu_af4d863b6thrust24THRUST_300001_SM_1000_NS8cuda_cub10par_nosyncE)
_ZN34_INTERNAL_ed8b9026_4_k_cu_af4d863b6thrust24THRUST_300001_SM_1000_NS8cuda_cub10par_nosyncE:
	.zero		1
	.type		_ZN34_INTERNAL_ed8b9026_4_k_cu_af4d863b6thrust24THRUST_300001_SM_1000_NS3seqE,@object
	.size		_ZN34_INTERNAL_ed8b9026_4_k_cu_af4d863b6thrust24THRUST_300001_SM_1000_NS3seqE,(_ZN34_INTERNAL_ed8b9026_4_k_cu_af4d863b4cuda3std3__420unreachable_sentinelE - _ZN34_INTERNAL_ed8b9026_4_k_cu_af4d863b6thrust24THRUST_300001_SM_1000_NS3seqE)
_ZN34_INTERNAL_ed8b9026_4_k_cu_af4d863b6thrust24THRUST_300001_SM_1000_NS3seqE:
	.zero		1
	.type		_ZN34_INTERNAL_ed8b9026_4_k_cu_af4d863b4cuda3std3__420unreachable_sentinelE,@object
	.size		_ZN34_INTERNAL_ed8b9026_4_k_cu_af4d863b4cuda3std3__420unreachable_sentinelE,(_ZN34_INTERNAL_ed8b9026_4_k_cu_af4d863b4cuda3std6ranges3__45__cpo5ssizeE - _ZN34_INTERNAL_ed8b9026_4_k_cu_af4d863b4cuda3std3__420unreachable_sentinelE)
_ZN34_INTERNAL_ed8b9026_4_k_cu_af4d863b4cuda3std3__420unreachable_sentinelE:
	.zero		1
	.type		_ZN34_INTERNAL_ed8b9026_4_k_cu_af4d863b4cuda3std6ranges3__45__cpo5ssizeE,@object
	.size		_ZN34_INTERNAL_ed8b9026_4_k_cu_af4d863b4cuda3std6ranges3__45__cpo5ssizeE,(_ZN34_INTERNAL_ed8b9026_4_k_cu_af4d863b6thrust24THRUST_300001_SM_1000_NS12placeholders2_3E - _ZN34_INTERNAL_ed8b9026_4_k_cu_af4d863b4cuda3std6ranges3__45__cpo5ssizeE)
_ZN34_INTERNAL_ed8b9026_4_k_cu_af4d863b4cuda3std6ranges3__45__cpo5ssizeE:
	.zero		1
	.type		_ZN34_INTERNAL_ed8b9026_4_k_cu_af4d863b6thrust24THRUST_300001_SM_1000_NS12placeholders2_3E,@object
	.size		_ZN34_INTERNAL_ed8b9026_4_k_cu_af4d863b6thrust24THRUST_300001_SM_1000_NS12placeholders2_3E,(_ZN34_INTERNAL_ed8b9026_4_k_cu_af4d863b4cuda3std3__45__cpo4cendE - _ZN34_INTERNAL_ed8b9026_4_k_cu_af4d863b6thrust24THRUST_300001_SM_1000_NS12placeholders2_3E)
_ZN34_INTERNAL_ed8b9026_4_k_cu_af4d863b6thrust24THRUST_300001_SM_1000_NS12placeholders2_3E:
	.zero		1
	.type		_ZN34_INTERNAL_ed8b9026_4_k_cu_af4d863b4cuda3std3__45__cpo4cendE,@object
	.size		_ZN34_INTERNAL_ed8b9026_4_k_cu_af4d863b4cuda3std3__45__cpo4cendE,(_ZN34_INTERNAL_ed8b9026_4_k_cu_af4d863b4cuda3std6ranges3__45__cpo4cendE - _ZN34_INTERNAL_ed8b9026_4_k_cu_af4d863b4cuda3std3__45__cpo4cendE)
_ZN34_INTERNAL_ed8b9026_4_k_cu_af4d863b4cuda3std3__45__cpo4cendE:
	.zero		1
	.type		_ZN34_INTERNAL_ed8b9026_4_k_cu_af4d863b4cuda3std6ranges3__45__cpo4cendE,@object
	.size		_ZN34_INTERNAL_ed8b9026_4_k_cu_af4d863b4cuda3std6ranges3__45__cpo4cendE,(_ZN34_INTERNAL_ed8b9026_4_k_cu_af4d863b6thrust24THRUST_300001_SM_1000_NS12placeholders2_7E - _ZN34_INTERNAL_ed8b9026_4_k_cu_af4d863b4cuda3std6ranges3__45__cpo4cendE)
_ZN34_INTERNAL_ed8b9026_4_k_cu_af4d863b4cuda3std6ranges3__45__cpo4cendE:
	.zero		1
	.type		_ZN34_INTERNAL_ed8b9026_4_k_cu_af4d863b6thrust24THRUST_300001_SM_1000_NS12placeholders2_7E,@object
	.size		_ZN34_INTERNAL_ed8b9026_4_k_cu_af4d863b6thrust24THRUST_300001_SM_1000_NS12placeholders2_7E,(_ZN34_INTERNAL_ed8b9026_4_k_cu_af4d863b4cuda3std3__45__cpo5crendE - _ZN34_INTERNAL_ed8b9026_4_k_cu_af4d863b6thrust24THRUST_300001_SM_1000_NS12placeholders2_7E)
_ZN34_INTERNAL_ed8b9026_4_k_cu_af4d863b6thrust24THRUST_300001_SM_1000_NS12placeholders2_7E:
	.zero		1
	.type		_ZN34_INTERNAL_ed8b9026_4_k_cu_af4d863b4cuda3std3__45__cpo5crendE,@object
	.size		_ZN34_INTERNAL_ed8b9026_4_k_cu_af4d863b4cuda3std3__45__cpo5crendE,(_ZN34_INTERNAL_ed8b9026_4_k_cu_af4d863b4cuda3std6ranges3__45__cpo4prevE - _ZN34_INTERNAL_ed8b9026_4_k_cu_af4d863b4cuda3std3__45__cpo5crendE)
_ZN34_INTERNAL_ed8b9026_4_k_cu_af4d863b4cuda3std3__45__cpo5crendE:
	.zero		1
	.type		_ZN34_INTERNAL_ed8b9026_4_k_cu_af4d863b4cuda3std6ranges3__45__cpo4prevE,@object
	.size		_ZN34_INTERNAL_ed8b9026_4_k_cu_af4d863b4cuda3std6ranges3__45__cpo4prevE,(_ZN34_INTERNAL_ed8b9026_4_k_cu_af4d863b4cuda3std6ranges3__45__cpo9iter_moveE - _ZN34_INTERNAL_ed8b9026_4_k_cu_af4d863b4cuda3std6ranges3__45__cpo4prevE)
_ZN34_INTERNAL_ed8b9026_4_k_cu_af4d863b4cuda3std6ranges3__45__cpo4prevE:
	.zero		1
	.type		_ZN34_INTERNAL_ed8b9026_4_k_cu_af4d863b4cuda3std6ranges3__45__cpo9iter_moveE,@object
	.size		_ZN34_INTERNAL_ed8b9026_4_k_cu_af4d863b4cuda3std6ranges3__45__cpo9iter_moveE,(_ZN34_INTERNAL_ed8b9026_4_k_cu_af4d863b6thrust24THRUST_300001_SM_1000_NS6system6detail10sequential3seqE - _ZN34_INTERNAL_ed8b9026_4_k_cu_af4d863b4cuda3std6ranges3__45__cpo9iter_moveE)
_ZN34_INTERNAL_ed8b9026_4_k_cu_af4d863b4cuda3std6ranges3__45__cpo9iter_moveE:
	.zero		1
	.type		_ZN34_INTERNAL_ed8b9026_4_k_cu_af4d863b6thrust24THRUST_300001_SM_1000_NS6system6detail10sequential3seqE,@object
	.size		_ZN34_INTERNAL_ed8b9026_4_k_cu_af4d863b6thrust24THRUST_300001_SM_1000_NS6system6detail10sequential3seqE,(_ZN34_INTERNAL_ed8b9026_4_k_cu_af4d863b6thrust24THRUST_300001_SM_1000_NS12placeholders2_9E - _ZN34_INTERNAL_ed8b9026_4_k_cu_af4d863b6thrust24THRUST_300001_SM_1000_NS6system6detail10sequential3seqE)
_ZN34_INTERNAL_ed8b9026_4_k_cu_af4d863b6thrust24THRUST_300001_SM_1000_NS6system6detail10sequential3seqE:
	.zero		1
	.type		_ZN34_INTERNAL_ed8b9026_4_k_cu_af4d863b6thrust24THRUST_300001_SM_1000_NS12placeholders2_9E,@object
	.size		_ZN34_INTERNAL_ed8b9026_4_k_cu_af4d863b6thrust24THRUST_300001_SM_1000_NS12placeholders2_9E,(_ZN34_INTERNAL_ed8b9026_4_k_cu_af4d863b4cuda3std3__419piecewise_constructE - _ZN34_INTERNAL_ed8b9026_4_k_cu_af4d863b6thrust24THRUST_300001_SM_1000_NS12placeholders2_9E)
_ZN34_INTERNAL_ed8b9026_4_k_cu_af4d863b6thrust24THRUST_300001_SM_1000_NS12placeholders2_9E:
	.zero		1
	.type		_ZN34_INTERNAL_ed8b9026_4_k_cu_af4d863b4cuda3std3__419piecewise_constructE,@object
	.size		_ZN34_INTERNAL_ed8b9026_4_k_cu_af4d863b4cuda3std3__419piecewise_constructE,(_ZN34_INTERNAL_ed8b9026_4_k_cu_af4d863b4cuda3std6ranges3__45__cpo5cdataE - _ZN34_INTERNAL_ed8b9026_4_k_cu_af4d863b4cuda3std3__419piecewise_constructE)
_ZN34_INTERNAL_ed8b9026_4_k_cu_af4d863b4cuda3std3__419piecewise_constructE:
	.zero		1
	.type		_ZN34_INTERNAL_ed8b9026_4_k_cu_af4d863b4cuda3std6ranges3__45__cpo5cdataE,@object
	.size		_ZN34_INTERNAL_ed8b9026_4_k_cu_af4d863b4cuda3std6ranges3__45__cpo5cdataE,(_ZN34_INTERNAL_ed8b9026_4_k_cu_af4d863b6thrust24THRUST_300001_SM_1000_NS12placeholders2_1E - _ZN34_INTERNAL_ed8b9026_4_k_cu_af4d863b4cuda3std6ranges3__45__cpo5cdataE)
_ZN34_INTERNAL_ed8b9026_4_k_cu_af4d863b4cuda3std6ranges3__45__cpo5cdataE:
	.zero		1
	.type		_ZN34_INTERNAL_ed8b9026_4_k_cu_af4d863b6thrust24THRUST_300001_SM_1000_NS12placeholders2_1E,@object
	.size		_ZN34_INTERNAL_ed8b9026_4_k_cu_af4d863b6thrust24THRUST_300001_SM_1000_NS12placeholders2_1E,(_ZN34_INTERNAL_ed8b9026_4_k_cu_af4d863b4cuda3std3__45__cpo3endE - _ZN34_INTERNAL_ed8b9026_4_k_cu_af4d863b6thrust24THRUST_300001_SM_1000_NS12placeholders2_1E)
_ZN34_INTERNAL_ed8b9026_4_k_cu_af4d863b6thrust24THRUST_300001_SM_1000_NS12placeholders2_1E:
	.zero		1
	.type		_ZN34_INTERNAL_ed8b9026_4_k_cu_af4d863b4cuda3std3__45__cpo3endE,@object
	.size		_ZN34_INTERNAL_ed8b9026_4_k_cu_af4d863b4cuda3std3__45__cpo3endE,(_ZN34_INTERNAL_ed8b9026_4_k_cu_af4d863b4cuda3std6ranges3__45__cpo3endE - _ZN34_INTERNAL_ed8b9026_4_k_cu_af4d863b4cuda3std3__45__cpo3endE)
_ZN34_INTERNAL_ed8b9026_4_k_cu_af4d863b4cuda3std3__45__cpo3endE:
	.zero		1
	.type		_ZN34_INTERNAL_ed8b9026_4_k_cu_af4d863b4cuda3std6ranges3__45__cpo3endE,@object
	.size		_ZN34_INTERNAL_ed8b9026_4_k_cu_af4d863b4cuda3std6ranges3__45__cpo3endE,(_ZN34_INTERNAL_ed8b9026_4_k_cu_af4d863b6thrust24THRUST_300001_SM_1000_NS12placeholders2_5E - _ZN34_INTERNAL_ed8b9026_4_k_cu_af4d863b4cuda3std6ranges3__45__cpo3endE)
_ZN34_INTERNAL_ed8b9026_4_k_cu_af4d863b4cuda3std6ranges3__45__cpo3endE:
	.zero		1
	.type		_ZN34_INTERNAL_ed8b9026_4_k_cu_af4d863b6thrust24THRUST_300001_SM_1000_NS12placeholders2_5E,@object
	.size		_ZN34_INTERNAL_ed8b9026_4_k_cu_af4d863b6thrust24THRUST_300001_SM_1000_NS12placeholders2_5E,(_ZN34_INTERNAL_ed8b9026_4_k_cu_af4d863b4cuda3std3__45__cpo4rendE - _ZN34_INTERNAL_ed8b9026_4_k_cu_af4d863b6thrust24THRUST_300001_SM_1000_NS12placeholders2_5E)
_ZN34_INTERNAL_ed8b9026_4_k_cu_af4d863b6thrust24THRUST_300001_SM_1000_NS12placeholders2_5E:
	.zero		1
	.type		_ZN34_INTERNAL_ed8b9026_4_k_cu_af4d863b4cuda3std3__45__cpo4rendE,@object
	.size		_ZN34_INTERNAL_ed8b9026_4_k_cu_af4d863b4cuda3std3__45__cpo4rendE,(_ZN34_INTERNAL_ed8b9026_4_k_cu_af4d863b4cuda3std6ranges3__45__cpo9iter_swapE - _ZN34_INTERNAL_ed8b9026_4_k_cu_af4d863b4cuda3std3__45__cpo4rendE)
_ZN34_INTERNAL_ed8b9026_4_k_cu_af4d863b4cuda3std3__45__cpo4rendE:
	.zero		1
	.type		_ZN34_INTERNAL_ed8b9026_4_k_cu_af4d863b4cuda3std6ranges3__45__cpo9iter_swapE,@object
	.size		_ZN34_INTERNAL_ed8b9026_4_k_cu_af4d863b4cuda3std6ranges3__45__cpo9iter_swapE,(_ZN34_INTERNAL_ed8b9026_4_k_cu_af4d863b4cuda3std3__48unexpectE - _ZN34_INTERNAL_ed8b9026_4_k_cu_af4d863b4cuda3std6ranges3__45__cpo9iter_swapE)
_ZN34_INTERNAL_ed8b9026_4_k_cu_af4d863b4cuda3std6ranges3__45__cpo9iter_swapE:
	.zero		1
	.type		_ZN34_INTERNAL_ed8b9026_4_k_cu_af4d863b4cuda3std3__48unexpectE,@object
	.size		_ZN34_INTERNAL_ed8b9026_4_k_cu_af4d863b4cuda3std3__48unexpectE,(_ZN34_INTERNAL_ed8b9026_4_k_cu_af4d863b6thrust24THRUST_300001_SM_1000_NS8cuda_cub3parE - _ZN34_INTERNAL_ed8b9026_4_k_cu_af4d863b4cuda3std3__48unexpectE)
_ZN34_INTERNAL_ed8b9026_4_k_cu_af4d863b4cuda3std3__48unexpectE:
	.zero		1
	.type		_ZN34_INTERNAL_ed8b9026_4_k_cu_af4d863b6thrust24THRUST_300001_SM_1000_NS8cuda_cub3parE,@object
	.size		_ZN34_INTERNAL_ed8b9026_4_k_cu_af4d863b6thrust24THRUST_300001_SM_1000_NS8cuda_cub3parE,(.L_38 - _ZN34_INTERNAL_ed8b9026_4_k_cu_af4d863b6thrust24THRUST_300001_SM_1000_NS8cuda_cub3parE)
_ZN34_INTERNAL_ed8b9026_4_k_cu_af4d863b6thrust24THRUST_300001_SM_1000_NS8cuda_cub3parE:
	.zero		1
.L_38:


//--------------------- .nv.constant0._ZN3cub18CUB_300001_SM_10006detail11EmptyKernelIvEEvv --------------------------
	.section	.nv.constant0._ZN3cub18CUB_300001_SM_10006detail11EmptyKernelIvEEvv,"a",@progbits
	.sectionflags	@""
	.align	4
.nv.constant0._ZN3cub18CUB_300001_SM_10006detail11EmptyKernelIvEEvv:
	.zero		896


//--------------------- .nv.constant0._Z12matavgKernelPii --------------------------
	.section	.nv.constant0._Z12matavgKernelPii,"a",@progbits
	.sectionflags	@""
	.align	4
.nv.constant0._Z12matavgKernelPii:
	.zero		908


//--------------------- SYMBOLS --------------------------

	.type		.nv.reservedSmem.offset0,@object
	.size		.nv.reservedSmem.offset0,0x4
